// auto-generated by cutlass_sweep.gemm — config: {"arch": "sm_90", "cluster_m": 1, "cluster_n": 1, "dtype": "fp32", "dtype_b": "fp32", "layout": "nt", "stages": 7, "tile_k": 32, "tile_m": 256, "tile_n": 128}
#include "cutlass/cutlass.h"
#include "cutlass/gemm/collective/collective_builder.hpp"
#include "cutlass/gemm/device/gemm_universal_adapter.h"
#include "cutlass/gemm/kernel/gemm_universal.hpp"
#include "cutlass/epilogue/collective/collective_builder.hpp"

using ElemA = float;
using ElemB = float;
using ElemCD = float;
using Acc  = float;
using TileShape    = cute::Shape<cute::_256, cute::_128, cute::_32>;
using ClusterShape = cute::Shape<cute::_1, cute::_1, cute::_1>;

using CollectiveEpilogue = typename cutlass::epilogue::collective::CollectiveBuilder<
    cutlass::arch::Sm90, cutlass::arch::OpClassTensorOp,
    TileShape, ClusterShape,
    cutlass::epilogue::collective::EpilogueTileAuto,
    Acc, Acc,
    ElemCD, cutlass::layout::RowMajor, 128 / cutlass::sizeof_bits<ElemCD>::value,
    ElemCD, cutlass::layout::RowMajor, 128 / cutlass::sizeof_bits<ElemCD>::value,
    cutlass::epilogue::collective::EpilogueScheduleAuto
  >::CollectiveOp;

using CollectiveMainloop = typename cutlass::gemm::collective::CollectiveBuilder<
    cutlass::arch::Sm90, cutlass::arch::OpClassTensorOp,
    ElemA, cutlass::layout::RowMajor, 128 / cutlass::sizeof_bits<ElemA>::value,
    ElemB, cutlass::layout::ColumnMajor, 128 / cutlass::sizeof_bits<ElemB>::value,
    Acc,
    TileShape, ClusterShape,
    cutlass::gemm::collective::StageCount<7>,
    cutlass::gemm::collective::KernelScheduleAuto
  >::CollectiveOp;

using GemmKernel = cutlass::gemm::kernel::GemmUniversal<
    cute::Shape<int,int,int,int>,
    CollectiveMainloop,
    CollectiveEpilogue
>;
using Gemm = cutlass::gemm::device::GemmUniversalAdapter<GemmKernel>;

// Force the device kernel symbol into the cubin without needing a host main.
auto* _anchor = &cutlass::device_kernel<GemmKernel>;


// ===== COMPILED SASS (sm_90a) =====

	.target	sm_90a

	.elftype	@"ET_EXEC"


//--------------------- .note.nv.tkinfo           --------------------------
	.section	.note.nv.tkinfo,"",@"SHT_NOTE"
	.sectionflags	@"SHF_NOTE_NV_TKINFO"
	.tkinfo
        /*0018*/ 	.word	0x00000002
        /*0030*/ 	.string	""
        /*0030*/ 	.string	"ptxas"
        /*0030*/ 	.string	"Cuda compilation tools, release 13.0, V13.0.88"
        /*0030*/ 	.string	"Build cuda_13.0.r13.0/compiler.36424714_0"
        /*0030*/ 	.string	"-arch sm_90a -m 64 "



//--------------------- .note.nv.cuinfo           --------------------------
	.section	.note.nv.cuinfo,"",@"SHT_NOTE"
	.sectionflags	@"SHF_NOTE_NV_CUINFO"
        /*0018*/ 	.short	0x0002
        /*001a*/ 	.short	0x005a
        /*001c*/ 	.short	0x0082
	.zero		2


//--------------------- .nv.info                  --------------------------
	.section	.nv.info,"",@"SHT_CUDA_INFO"
	.align	4


	//----- nvinfo : EIATTR_REGCOUNT
	.align		4
        /*0000*/ 	.byte	0x04, 0x2f
        /*0002*/ 	.short	(.L_15 - .L_14)
	.align		4
.L_14:
        /*0004*/ 	.word	index@(_ZN7cutlass13device_kernelINS_4gemm6kernel13GemmUniversalIN4cute5tupleIJiiiiEEENS1_10collective13CollectiveMmaINS1_34MainloopSm90TmaGmmaWarpSpecializedILi7ENS5_IJNS4_1CILi1EEESB_SB_EEENS1_35KernelTmaWarpSpecializedCooperativeEEENS5_IJNSA_ILi256EEENSA_ILi128EEENSA_ILi32EEEEEEfNS5_IJlSB_lEEEfSJ_NS4_8TiledMMAINS4_8MMA_AtomIJNS4_4SM904GMMA30MMA_64x128x8_F32TF32TF32_SS_TNILNSN_7ScaleInE1ELSP_1EEEEEENS4_6LayoutINS5_IJNSA_ILi2EEESB_SB_EEENS5_IJSB_NSA_ILi0EEESV_EEEEENS5_IJNS4_10UnderscoreESY_SY_EEEEENS4_13SM90_TMA_LOADENS4_14ComposedLayoutINS4_7SwizzleILi3ELi4ELi3EEENS4_18smem_ptr_flag_bitsILi32EEENSS_INS5_IJNSA_ILi8EEESH_EEENS5_IJSH_SB_EEEEEEEvNS4_8identityES11_S1B_vS1C_EENS_8epilogue10collective6detail29Sm90TmaWarpSpecializedAdapterINS1F_15DefaultEpilogueIfSJ_SJ_NS1E_6thread17LinearCombinationIfLi1EffLNS1J_9ScaleType4KindE0ELNS_15FloatRoundStyleE2EfEENS1_15EpilogueDefaultEEEEEvvEEEEvNT_6ParamsE)
        /*0008*/ 	.word	0x000000a8


	//----- nvinfo : EIATTR_FRAME_SIZE
	.align		4
.L_15:
        /*000c*/ 	.byte	0x04, 0x11
        /*000e*/ 	.short	(.L_17 - .L_16)
	.align		4
.L_16:
        /*0010*/ 	.word	index@(_ZN7cutlass13device_kernelINS_4gemm6kernel13GemmUniversalIN4cute5tupleIJiiiiEEENS1_10collective13CollectiveMmaINS1_34MainloopSm90TmaGmmaWarpSpecializedILi7ENS5_IJNS4_1CILi1EEESB_SB_EEENS1_35KernelTmaWarpSpecializedCooperativeEEENS5_IJNSA_ILi256EEENSA_ILi128EEENSA_ILi32EEEEEEfNS5_IJlSB_lEEEfSJ_NS4_8TiledMMAINS4_8MMA_AtomIJNS4_4SM904GMMA30MMA_64x128x8_F32TF32TF32_SS_TNILNSN_7ScaleInE1ELSP_1EEEEEENS4_6LayoutINS5_IJNSA_ILi2EEESB_SB_EEENS5_IJSB_NSA_ILi0EEESV_EEEEENS5_IJNS4_10UnderscoreESY_SY_EEEEENS4_13SM90_TMA_LOADENS4_14ComposedLayoutINS4_7SwizzleILi3ELi4ELi3EEENS4_18smem_ptr_flag_bitsILi32EEENSS_INS5_IJNSA_ILi8EEESH_EEENS5_IJSH_SB_EEEEEEEvNS4_8identityES11_S1B_vS1C_EENS_8epilogue10collective6detail29Sm90TmaWarpSpecializedAdapterINS1F_15DefaultEpilogueIfSJ_SJ_NS1E_6thread17LinearCombinationIfLi1EffLNS1J_9ScaleType4KindE0ELNS_15FloatRoundStyleE2EfEENS1_15EpilogueDefaultEEEEEvvEEEEvNT_6ParamsE)
        /*0014*/ 	.word	0x00000000


	//----- nvinfo : EIATTR_MIN_STACK_SIZE
	.align		4
.L_17:
        /*0018*/ 	.byte	0x04, 0x12
        /*001a*/ 	.short	(.L_19 - .L_18)
	.align		4
.L_18:
        /*001c*/ 	.word	index@(_ZN7cutlass13device_kernelINS_4gemm6kernel13GemmUniversalIN4cute5tupleIJiiiiEEENS1_10collective13CollectiveMmaINS1_34MainloopSm90TmaGmmaWarpSpecializedILi7ENS5_IJNS4_1CILi1EEESB_SB_EEENS1_35KernelTmaWarpSpecializedCooperativeEEENS5_IJNSA_ILi256EEENSA_ILi128EEENSA_ILi32EEEEEEfNS5_IJlSB_lEEEfSJ_NS4_8TiledMMAINS4_8MMA_AtomIJNS4_4SM904GMMA30MMA_64x128x8_F32TF32TF32_SS_TNILNSN_7ScaleInE1ELSP_1EEEEEENS4_6LayoutINS5_IJNSA_ILi2EEESB_SB_EEENS5_IJSB_NSA_ILi0EEESV_EEEEENS5_IJNS4_10UnderscoreESY_SY_EEEEENS4_13SM90_TMA_LOADENS4_14ComposedLayoutINS4_7SwizzleILi3ELi4ELi3EEENS4_18smem_ptr_flag_bitsILi32EEENSS_INS5_IJNSA_ILi8EEESH_EEENS5_IJSH_SB_EEEEEEEvNS4_8identityES11_S1B_vS1C_EENS_8epilogue10collective6detail29Sm90TmaWarpSpecializedAdapterINS1F_15DefaultEpilogueIfSJ_SJ_NS1E_6thread17LinearCombinationIfLi1EffLNS1J_9ScaleType4KindE0ELNS_15FloatRoundStyleE2EfEENS1_15EpilogueDefaultEEEEEvvEEEEvNT_6ParamsE)
        /*0020*/ 	.word	0x00000000
.L_19:


//--------------------- .nv.compat                --------------------------
	.section	.nv.compat,"",@"SHT_CUDA_COMPAT_INFO"
	.align	4
        /*0000*/ 	.byte	0x02, 0x09, 0x01, 0x00, 0x02, 0x02, 0x04, 0x00, 0x02, 0x05, 0x05, 0x00, 0x03, 0x07, 0x01, 0x01
        /*0010*/ 	.byte	0x02, 0x03, 0x01, 0x00, 0x02, 0x06, 0x01, 0x00, 0x04, 0x0b, 0x08, 0x00, 0x00, 0x00, 0x00, 0x00
        /*0020*/ 	.byte	0x00, 0x00, 0x00, 0x00


//--------------------- .nv.info._ZN7cutlass13device_kernelINS_4gemm6kernel13GemmUniversalIN4cute5tupleIJiiiiEEENS1_10collective13CollectiveMmaINS1_34MainloopSm90TmaGmmaWarpSpecializedILi7ENS5_IJNS4_1CILi1EEESB_SB_EEENS1_35KernelTmaWarpSpecializedCooperativeEEENS5_IJNSA_ILi256EEENSA_ILi128EEENSA_ILi32EEEEEEfNS5_IJlSB_lEEEfSJ_NS4_8TiledMMAINS4_8MMA_AtomIJNS4_4SM904GMMA30MMA_64x128x8_F32TF32TF32_SS_TNILNSN_7ScaleInE1ELSP_1EEEEEENS4_6LayoutINS5_IJNSA_ILi2EEESB_SB_EEENS5_IJSB_NSA_ILi0EEESV_EEEEENS5_IJNS4_10UnderscoreESY_SY_EEEEENS4_13SM90_TMA_LOADENS4_14ComposedLayoutINS4_7SwizzleILi3ELi4ELi3EEENS4_18smem_ptr_flag_bitsILi32EEENSS_INS5_IJNSA_ILi8EEESH_EEENS5_IJSH_SB_EEEEEEEvNS4_8identityES11_S1B_vS1C_EENS_8epilogue10collective6detail29Sm90TmaWarpSpecializedAdapterINS1F_15DefaultEpilogueIfSJ_SJ_NS1E_6thread17LinearCombinationIfLi1EffLNS1J_9ScaleType4KindE0ELNS_15FloatRoundStyleE2EfEENS1_15EpilogueDefaultEEEEEvvEEEEvNT_6ParamsE --------------------------
	.section	.nv.info._ZN7cutlass13device_kernelINS_4gemm6kernel13GemmUniversalIN4cute5tupleIJiiiiEEENS1_10collective13CollectiveMmaINS1_34MainloopSm90TmaGmmaWarpSpecializedILi7ENS5_IJNS4_1CILi1EEESB_SB_EEENS1_35KernelTmaWarpSpecializedCooperativeEEENS5_IJNSA_ILi256EEENSA_ILi128EEENSA_ILi32EEEEEEfNS5_IJlSB_lEEEfSJ_NS4_8TiledMMAINS4_8MMA_AtomIJNS4_4SM904GMMA30MMA_64x128x8_F32TF32TF32_SS_TNILNSN_7ScaleInE1ELSP_1EEEEEENS4_6LayoutINS5_IJNSA_ILi2EEESB_SB_EEENS5_IJSB_NSA_ILi0EEESV_EEEEENS5_IJNS4_10UnderscoreESY_SY_EEEEENS4_13SM90_TMA_LOADENS4_14ComposedLayoutINS4_7SwizzleILi3ELi4ELi3EEENS4_18smem_ptr_flag_bitsILi32EEENSS_INS5_IJNSA_ILi8EEESH_EEENS5_IJSH_SB_EEEEEEEvNS4_8identityES11_S1B_vS1C_EENS_8epilogue10collective6detail29Sm90TmaWarpSpecializedAdapterINS1F_15DefaultEpilogueIfSJ_SJ_NS1E_6thread17LinearCombinationIfLi1EffLNS1J_9ScaleType4KindE0ELNS_15FloatRoundStyleE2EfEENS1_15EpilogueDefaultEEEEEvvEEEEvNT_6ParamsE,"",@"SHT_CUDA_INFO"
	.sectionflags	@""
	.align	4


	//----- nvinfo : EIATTR_CUDA_API_VERSION
	.align		4
        /*0000*/ 	.byte	0x04, 0x37
        /*0002*/ 	.short	(.L_21 - .L_20)
.L_20:
        /*0004*/ 	.word	0x00000082


	//----- nvinfo : EIATTR_KPARAM_INFO
	.align		4
.L_21:
        /*0008*/ 	.byte	0x04, 0x17
        /*000a*/ 	.short	(.L_23 - .L_22)
.L_22:
        /*000c*/ 	.word	0x00000000
        /*0010*/ 	.short	0x0000
        /*0012*/ 	.short	0x0070
        /*0014*/ 	.byte	0x00, 0xf0, 0x01, 0x10


	//----- nvinfo : EIATTR_SPARSE_MMA_MASK
	.align		4
.L_23:
        /*0018*/ 	.byte	0x03, 0x50
        /*001a*/ 	.short	0x0000


	//----- nvinfo : EIATTR_MAXREG_COUNT
	.align		4
        /*001c*/ 	.byte	0x03, 0x1b
        /*001e*/ 	.short	0x00a8


	//----- nvinfo : EIATTR_NUM_BARRIERS
	.align		4
        /*0020*/ 	.byte	0x02, 0x4c
        /*0022*/ 	.byte	0x01
	.zero		1


	//----- nvinfo : EIATTR_EXTERNS
	.align		4
        /*0024*/ 	.byte	0x04, 0x0f
        /*0026*/ 	.short	(.L_25 - .L_24)


	//   ....[0]....
	.align		4
.L_24:
        /*0028*/ 	.word	index@(__assertfail)


	//----- nvinfo : EIATTR_MERCURY_ISA_VERSION
	.align		4
.L_25:
        /*002c*/ 	.byte	0x03, 0x5f
        /*002e*/ 	.short	0x0101


	//----- nvinfo : EIATTR_INT_WARP_WIDE_INSTR_OFFSETS
	.align		4
        /*0030*/ 	.byte	0x04, 0x31
        /*0032*/ 	.short	(.L_27 - .L_26)


	//   ....[0]....
.L_26:
        /*0034*/ 	.word	0x00000410


	//   ....[1]....
        /*0038*/ 	.word	0x00000440


	//   ....[2]....
        /*003c*/ 	.word	0x00000520


	//----- nvinfo : EIATTR_COOP_GROUP_MASK_REGIDS
	.align		4
.L_27:
        /*0040*/ 	.byte	0x04, 0x29
        /*0042*/ 	.short	(.L_29 - .L_28)


	//   ....[0]....
.L_28:
        /*0044*/ 	.word	0xffffffff


	//   ....[1]....
        /*0048*/ 	.word	0xffffffff


	//   ....[2]....
        /*004c*/ 	.word	0xffffffff


	//   ....[3]....
        /*0050*/ 	.word	0xffffffff


	//   ....[4]....
        /*0054*/ 	.word	0xffffffff


	//----- nvinfo : EIATTR_COOP_GROUP_INSTR_OFFSETS
	.align		4
.L_29:
        /*0058*/ 	.byte	0x04, 0x28
        /*005a*/ 	.short	(.L_31 - .L_30)


	//   ....[0]....
.L_30:
        /*005c*/ 	.word	0x00000060


	//   ....[1]....
        /*0060*/ 	.word	0x00000070


	//   ....[2]....
        /*0064*/ 	.word	0x00000130


	//   ....[3]....
        /*0068*/ 	.word	0x00000320


	//   ....[4]....
        /*006c*/ 	.word	0x00000fd0


	//----- nvinfo : EIATTR_REG_RECONFIG
	.align		4
.L_31:
        /*0070*/ 	.byte	0x01, 0x54
	.zero		2


	//----- nvinfo : EIATTR_SYSCALL_OFFSETS
	.align		4
        /*0074*/ 	.byte	0x04, 0x46
        /*0076*/ 	.short	(.L_33 - .L_32)


	//   ....[0]....
.L_32:
        /*0078*/ 	.word	0x00001190


	//----- nvinfo : EIATTR_MBARRIER_INSTR_OFFSETS
	.align		4
.L_33:
        /*007c*/ 	.byte	0x04, 0x39
        /*007e*/ 	.short	(.L_35 - .L_34)


	//   ....[0]....
.L_34:
        /*0080*/ 	.word	0x00000230
        /*0084*/ 	.word	0x000000ff
        /*0088*/ 	.word	0x00000000
        /*008c*/ 	.short	0x0100
        /*008e*/ 	.byte	0x08
	.zero		1


	//   ....[1]....
        /*0090*/ 	.word	0x00000240
        /*0094*/ 	.word	0x000000ff
        /*0098*/ 	.word	0x00000038
        /*009c*/ 	.short	0x0100
        /*009e*/ 	.byte	0x08
	.zero		1


	//   ....[2]....
        /*00a0*/ 	.word	0x00000250
        /*00a4*/ 	.word	0x000000ff
        /*00a8*/ 	.word	0x00000008
        /*00ac*/ 	.short	0x0100
        /*00ae*/ 	.byte	0x08
	.zero		1


	//   ....[3]....
        /*00b0*/ 	.word	0x00000260
        /*00b4*/ 	.word	0x000000ff
        /*00b8*/ 	.word	0x00000040
        /*00bc*/ 	.short	0x0100
        /*00be*/ 	.byte	0x08
	.zero		1


	//   ....[4]....
        /*00c0*/ 	.word	0x00000270
        /*00c4*/ 	.word	0x000000ff
        /*00c8*/ 	.word	0x00000010
        /*00cc*/ 	.short	0x0100
        /*00ce*/ 	.byte	0x08
	.zero		1


	//   ....[5]....
        /*00d0*/ 	.word	0x00000280
        /*00d4*/ 	.word	0x000000ff
        /*00d8*/ 	.word	0x00000048
        /*00dc*/ 	.short	0x0100
        /*00de*/ 	.byte	0x08
	.zero		1


	//   ....[6]....
        /*00e0*/ 	.word	0x00000290
        /*00e4*/ 	.word	0x000000ff
        /*00e8*/ 	.word	0x00000018
        /*00ec*/ 	.short	0x0100
        /*00ee*/ 	.byte	0x08
	.zero		1


	//   ....[7]....
        /*00f0*/ 	.word	0x000002a0
        /*00f4*/ 	.word	0x000000ff
        /*00f8*/ 	.word	0x00000050
        /*00fc*/ 	.short	0x0100
        /*00fe*/ 	.byte	0x08
	.zero		1


	//   ....[8]....
        /*0100*/ 	.word	0x000002b0
        /*0104*/ 	.word	0x000000ff
        /*0108*/ 	.word	0x00000020
        /*010c*/ 	.short	0x0100
        /*010e*/ 	.byte	0x08
	.zero		1


	//   ....[9]....
        /*0110*/ 	.word	0x000002c0
        /*0114*/ 	.word	0x000000ff
        /*0118*/ 	.word	0x00000058
        /*011c*/ 	.short	0x0100
        /*011e*/ 	.byte	0x08
	.zero		1


	//   ....[10]....
        /*0120*/ 	.word	0x000002d0
        /*0124*/ 	.word	0x000000ff
        /*0128*/ 	.word	0x00000028
        /*012c*/ 	.short	0x0100
        /*012e*/ 	.byte	0x08
	.zero		1


	//   ....[11]....
        /*0130*/ 	.word	0x000002e0
        /*0134*/ 	.word	0x000000ff
        /*0138*/ 	.word	0x00000060
        /*013c*/ 	.short	0x0100
        /*013e*/ 	.byte	0x08
	.zero		1


	//   ....[12]....
        /*0140*/ 	.word	0x000002f0
        /*0144*/ 	.word	0x000000ff
        /*0148*/ 	.word	0x00000030
        /*014c*/ 	.short	0x0100
        /*014e*/ 	.byte	0x08
	.zero		1


	//   ....[13]....
        /*0150*/ 	.word	0x00000300
        /*0154*/ 	.word	0x000000ff
        /*0158*/ 	.word	0x00000068
        /*015c*/ 	.short	0x0100
        /*015e*/ 	.byte	0x08
	.zero		1


	//   ....[14]....
        /*0160*/ 	.word	0x00000590
        /*0164*/ 	.word	0x000000ff
        /*0168*/ 	.word	0x00000080
        /*016c*/ 	.short	0x0100
        /*016e*/ 	.byte	0x06
	.zero		1


	//   ....[15]....
        /*0170*/ 	.word	0x000005f0
        /*0174*/ 	.word	0x000000ff
        /*0178*/ 	.word	0x00000088
        /*017c*/ 	.short	0x0100
        /*017e*/ 	.byte	0x06
	.zero		1


	//   ....[16]....
        /*0180*/ 	.word	0x00001210
        /*0184*/ 	.word	0x00000003
        /*0188*/ 	.word	0x00000000
        /*018c*/ 	.short	0x010a
        /*018e*/ 	.byte	0x3f
	.zero		1


	//   ....[17]....
        /*0190*/ 	.word	0x00001250
        /*0194*/ 	.word	0x00000003
        /*0198*/ 	.word	0x00000000
        /*019c*/ 	.short	0x010a
        /*019e*/ 	.byte	0x3f
	.zero		1


	//   ....[18]....
        /*01a0*/ 	.word	0x00001730
        /*01a4*/ 	.word	0x000000ff
        /*01a8*/ 	.word	0x00000000
        /*01ac*/ 	.short	0x010a
        /*01ae*/ 	.byte	0x08
	.zero		1


	//   ....[19]....
        /*01b0*/ 	.word	0x00001770
        /*01b4*/ 	.word	0x000000ff
        /*01b8*/ 	.word	0x00000000
        /*01bc*/ 	.short	0x010a
        /*01be*/ 	.byte	0x08
	.zero		1


	//   ....[20]....
        /*01c0*/ 	.word	0x00001b10
        /*01c4*/ 	.word	0x000000ff
        /*01c8*/ 	.word	0x00000000
        /*01cc*/ 	.short	0x0101
        /*01ce*/ 	.byte	0x08
	.zero		1


	//   ....[21]....
        /*01d0*/ 	.word	0x00001d30
        /*01d4*/ 	.word	0x000000ff
        /*01d8*/ 	.word	0x00000000
        /*01dc*/ 	.short	0x0101
        /*01de*/ 	.byte	0x04
	.zero		1


	//   ....[22]....
        /*01e0*/ 	.word	0x00009650
        /*01e4*/ 	.word	0x0000000e
        /*01e8*/ 	.word	0x00000038
        /*01ec*/ 	.short	0x010a
        /*01ee*/ 	.byte	0x3f
	.zero		1


	//   ....[23]....
        /*01f0*/ 	.word	0x00009a30
        /*01f4*/ 	.word	0x00000006
        /*01f8*/ 	.word	0x00000088
        /*01fc*/ 	.short	0x0101
        /*01fe*/ 	.byte	0x3f
	.zero		1


	//   ....[24]....
        /*0200*/ 	.word	0x0000a120
        /*0204*/ 	.word	0x00000007
        /*0208*/ 	.word	0x00000000
        /*020c*/ 	.short	0x010a
        /*020e*/ 	.byte	0x3f
	.zero		1


	//   ....[25]....
        /*0210*/ 	.word	0x0000a1a0
        /*0214*/ 	.word	0x00000009
        /*0218*/ 	.word	0x00000000
        /*021c*/ 	.short	0x010a
        /*021e*/ 	.byte	0x3f
	.zero		1


	//   ....[26]....
        /*0220*/ 	.word	0x0000a230
        /*0224*/ 	.word	0x00000006
        /*0228*/ 	.word	0x00000000
        /*022c*/ 	.short	0x010a
        /*022e*/ 	.byte	0x3f
	.zero		1


	//   ....[27]....
        /*0230*/ 	.word	0x0000a2c0
        /*0234*/ 	.word	0x00000009
        /*0238*/ 	.word	0x00000000
        /*023c*/ 	.short	0x010a
        /*023e*/ 	.byte	0x3f
	.zero		1


	//   ....[28]....
        /*0240*/ 	.word	0x0000a350
        /*0244*/ 	.word	0x00000006
        /*0248*/ 	.word	0x00000000
        /*024c*/ 	.short	0x010a
        /*024e*/ 	.byte	0x3f
	.zero		1


	//   ....[29]....
        /*0250*/ 	.word	0x0000a3e0
        /*0254*/ 	.word	0x00000009
        /*0258*/ 	.word	0x00000000
        /*025c*/ 	.short	0x010a
        /*025e*/ 	.byte	0x3f
	.zero		1


	//   ....[30]....
        /*0260*/ 	.word	0x0000a470
        /*0264*/ 	.word	0x00000003
        /*0268*/ 	.word	0x00000000
        /*026c*/ 	.short	0x010a
        /*026e*/ 	.byte	0x3f
	.zero		1


	//   ....[31]....
        /*0270*/ 	.word	0x0000a4d0
        /*0274*/ 	.word	0x00000003
        /*0278*/ 	.word	0x00000000
        /*027c*/ 	.short	0x010a
        /*027e*/ 	.byte	0x3f
	.zero		1


	//   ....[32]....
        /*0280*/ 	.word	0x0000a530
        /*0284*/ 	.word	0x00000004
        /*0288*/ 	.word	0x00000000
        /*028c*/ 	.short	0x010a
        /*028e*/ 	.byte	0x3f
	.zero		1


	//   ....[33]....
        /*0290*/ 	.word	0x0000a600
        /*0294*/ 	.word	0x0000000e
        /*0298*/ 	.word	0x00000038
        /*029c*/ 	.short	0x010a
        /*029e*/ 	.byte	0x3f
	.zero		1


	//   ....[34]....
        /*02a0*/ 	.word	0x0000a6d0
        /*02a4*/ 	.word	0x00000007
        /*02a8*/ 	.word	0x00000000
        /*02ac*/ 	.short	0x010a
        /*02ae*/ 	.byte	0x3f
	.zero		1


	//   ....[35]....
        /*02b0*/ 	.word	0x0000a720
        /*02b4*/ 	.word	0x00000009
        /*02b8*/ 	.word	0x00000000
        /*02bc*/ 	.short	0x010a
        /*02be*/ 	.byte	0x3f
	.zero		1


	//   ....[36]....
        /*02c0*/ 	.word	0x0000a770
        /*02c4*/ 	.word	0x00000006
        /*02c8*/ 	.word	0x00000000
        /*02cc*/ 	.short	0x010a
        /*02ce*/ 	.byte	0x3f
	.zero		1


	//   ....[37]....
        /*02d0*/ 	.word	0x0000a7c0
        /*02d4*/ 	.word	0x00000009
        /*02d8*/ 	.word	0x00000000
        /*02dc*/ 	.short	0x010a
        /*02de*/ 	.byte	0x3f
	.zero		1


	//   ....[38]....
        /*02e0*/ 	.word	0x0000a810
        /*02e4*/ 	.word	0x00000006
        /*02e8*/ 	.word	0x00000000
        /*02ec*/ 	.short	0x010a
        /*02ee*/ 	.byte	0x3f
	.zero		1


	//   ....[39]....
        /*02f0*/ 	.word	0x0000a860
        /*02f4*/ 	.word	0x00000009
        /*02f8*/ 	.word	0x00000000
        /*02fc*/ 	.short	0x010a
        /*02fe*/ 	.byte	0x3f
	.zero		1


	//----- nvinfo : EIATTR_NUM_MBARRIERS
	.align		4
.L_35:
        /*0300*/ 	.byte	0x03, 0x38
        /*0302*/ 	.short	0x0010


	//----- nvinfo : EIATTR_EXIT_INSTR_OFFSETS
	.align		4
        /*0304*/ 	.byte	0x04, 0x1c
        /*0306*/ 	.short	(.L_37 - .L_36)


	//   ....[0]....
.L_36:
        /*0308*/ 	.word	0x00000640


	//   ....[1]....
        /*030c*/ 	.word	0x00000f00


	//   ....[2]....
        /*0310*/ 	.word	0x00008cc0


	//   ....[3]....
        /*0314*/ 	.word	0x000092f0


	//   ....[4]....
        /*0318*/ 	.word	0x0000a4c0


	//----- nvinfo : EIATTR_MAX_THREADS
	.align		4
.L_37:
        /*031c*/ 	.byte	0x04, 0x05
        /*031e*/ 	.short	(.L_39 - .L_38)
.L_38:
        /*0320*/ 	.word	0x00000180
        /*0324*/ 	.word	0x00000001
        /*0328*/ 	.word	0x00000001


	//----- nvinfo : EIATTR_CRS_STACK_SIZE
	.align		4
.L_39:
        /*032c*/ 	.byte	0x04, 0x1e
        /*032e*/ 	.short	(.L_41 - .L_40)
.L_40:
        /*0330*/ 	.word	0x00000000


	//----- nvinfo : EIATTR_CBANK_PARAM_SIZE
	.align		4
.L_41:
        /*0334*/ 	.byte	0x03, 0x19
        /*0336*/ 	.short	0x0470


	//----- nvinfo : EIATTR_PARAM_CBANK
	.align		4
        /*0338*/ 	.byte	0x04, 0x0a
        /*033a*/ 	.short	(.L_43 - .L_42)
	.align		4
.L_42:
        /*033c*/ 	.word	index@(.nv.constant0._ZN7cutlass13device_kernelINS_4gemm6kernel13GemmUniversalIN4cute5tupleIJiiiiEEENS1_10collective13CollectiveMmaINS1_34MainloopSm90TmaGmmaWarpSpecializedILi7ENS5_IJNS4_1CILi1EEESB_SB_EEENS1_35KernelTmaWarpSpecializedCooperativeEEENS5_IJNSA_ILi256EEENSA_ILi128EEENSA_ILi32EEEEEEfNS5_IJlSB_lEEEfSJ_NS4_8TiledMMAINS4_8MMA_AtomIJNS4_4SM904GMMA30MMA_64x128x8_F32TF32TF32_SS_TNILNSN_7ScaleInE1ELSP_1EEEEEENS4_6LayoutINS5_IJNSA_ILi2EEESB_SB_EEENS5_IJSB_NSA_ILi0EEESV_EEEEENS5_IJNS4_10UnderscoreESY_SY_EEEEENS4_13SM90_TMA_LOADENS4_14ComposedLayoutINS4_7SwizzleILi3ELi4ELi3EEENS4_18smem_ptr_flag_bitsILi32EEENSS_INS5_IJNSA_ILi8EEESH_EEENS5_IJSH_SB_EEEEEEEvNS4_8identityES11_S1B_vS1C_EENS_8epilogue10collective6detail29Sm90TmaWarpSpecializedAdapterINS1F_15DefaultEpilogueIfSJ_SJ_NS1E_6thread17LinearCombinationIfLi1EffLNS1J_9ScaleType4KindE0ELNS_15FloatRoundStyleE2EfEENS1_15EpilogueDefaultEEEEEvvEEEEvNT_6ParamsE)
        /*0340*/ 	.short	0x0210
        /*0342*/ 	.short	0x0470


	//----- nvinfo : EIATTR_SW_WAR
	.align		4
.L_43:
        /*0344*/ 	.byte	0x04, 0x36
        /*0346*/ 	.short	(.L_45 - .L_44)
.L_44:
        /*0348*/ 	.word	0x00000008
.L_45:


//--------------------- .nv.callgraph             --------------------------
	.section	.nv.callgraph,"",@"SHT_CUDA_CALLGRAPH"
	.align	4
	.sectionentsize	8
	.align		4
        /*0000*/ 	.word	0x00000000
	.align		4
        /*0004*/ 	.word	0xffffffff
	.align		4
        /*0008*/ 	.word	index@(_ZN7cutlass13device_kernelINS_4gemm6kernel13GemmUniversalIN4cute5tupleIJiiiiEEENS1_10collective13CollectiveMmaINS1_34MainloopSm90TmaGmmaWarpSpecializedILi7ENS5_IJNS4_1CILi1EEESB_SB_EEENS1_35KernelTmaWarpSpecializedCooperativeEEENS5_IJNSA_ILi256EEENSA_ILi128EEENSA_ILi32EEEEEEfNS5_IJlSB_lEEEfSJ_NS4_8TiledMMAINS4_8MMA_AtomIJNS4_4SM904GMMA30MMA_64x128x8_F32TF32TF32_SS_TNILNSN_7ScaleInE1ELSP_1EEEEEENS4_6LayoutINS5_IJNSA_ILi2EEESB_SB_EEENS5_IJSB_NSA_ILi0EEESV_EEEEENS5_IJNS4_10UnderscoreESY_SY_EEEEENS4_13SM90_TMA_LOADENS4_14ComposedLayoutINS4_7SwizzleILi3ELi4ELi3EEENS4_18smem_ptr_flag_bitsILi32EEENSS_INS5_IJNSA_ILi8EEESH_EEENS5_IJSH_SB_EEEEEEEvNS4_8identityES11_S1B_vS1C_EENS_8epilogue10collective6detail29Sm90TmaWarpSpecializedAdapterINS1F_15DefaultEpilogueIfSJ_SJ_NS1E_6thread17LinearCombinationIfLi1EffLNS1J_9ScaleType4KindE0ELNS_15FloatRoundStyleE2EfEENS1_15EpilogueDefaultEEEEEvvEEEEvNT_6ParamsE)
	.align		4
        /*000c*/ 	.word	index@(__assertfail)
	.align		4
        /*0010*/ 	.word	0x00000000
	.align		4
        /*0014*/ 	.word	0xfffffffe
	.align		4
        /*0018*/ 	.word	0x00000000
	.align		4
        /*001c*/ 	.word	0xfffffffd
	.align		4
        /*0020*/ 	.word	0x00000000
	.align		4
        /*0024*/ 	.word	0xfffffffc


//--------------------- .nv.constant4             --------------------------
	.section	.nv.constant4,"a",@progbits
	.align	8
	.align		8
.nv.constant4:
        /*0000*/ 	.dword	__assertfail
	.align		8
        /*0008*/ 	.dword	__unnamed_1
	.align		8
        /*0010*/ 	.dword	_ZN40_INTERNAL_c9974e7f_4_k_cu_dd5c1b7f_297454cuda3std3__45__cpo5beginE
	.align		8
        /*0018*/ 	.dword	_ZN40_INTERNAL_c9974e7f_4_k_cu_dd5c1b7f_297454cuda3std3__45__cpo3endE
	.align		8
        /*0020*/ 	.dword	_ZN40_INTERNAL_c9974e7f_4_k_cu_dd5c1b7f_297454cuda3std3__45__cpo6cbeginE
	.align		8
        /*0028*/ 	.dword	_ZN40_INTERNAL_c9974e7f_4_k_cu_dd5c1b7f_297454cuda3std3__45__cpo4cendE
	.align		8
        /*0030*/ 	.dword	_ZN40_INTERNAL_c9974e7f_4_k_cu_dd5c1b7f_297454cuda3std3__442_GLOBAL__N__c9974e7f_4_k_cu_dd5c1b7f_297456ignoreE
	.align		8
        /*0038*/ 	.dword	_ZN40_INTERNAL_c9974e7f_4_k_cu_dd5c1b7f_297454cuda3std3__419piecewise_constructE
	.align		8
        /*0040*/ 	.dword	_ZN40_INTERNAL_c9974e7f_4_k_cu_dd5c1b7f_297454cuda3std3__48in_placeE
	.align		8
        /*0048*/ 	.dword	_ZN40_INTERNAL_c9974e7f_4_k_cu_dd5c1b7f_297454cuda3std6ranges3__45__cpo4swapE
	.align		8
        /*0050*/ 	.dword	_ZN40_INTERNAL_c9974e7f_4_k_cu_dd5c1b7f_297454cuda3std6ranges3__45__cpo9iter_moveE
	.align		8
        /*0058*/ 	.dword	_ZN40_INTERNAL_c9974e7f_4_k_cu_dd5c1b7f_297454cute7productE
	.align		8
        /*0060*/ 	.dword	_ZN40_INTERNAL_c9974e7f_4_k_cu_dd5c1b7f_297454cute1_E
	.align		8
        /*0068*/ 	.dword	$str$22
	.align		8
        /*0070*/ 	.dword	$str$23


//--------------------- .text._ZN7cutlass13device_kernelINS_4gemm6kernel13GemmUniversalIN4cute5tupleIJiiiiEEENS1_10collective13CollectiveMmaINS1_34MainloopSm90TmaGmmaWarpSpecializedILi7ENS5_IJNS4_1CILi1EEESB_SB_EEENS1_35KernelTmaWarpSpecializedCooperativeEEENS5_IJNSA_ILi256EEENSA_ILi128EEENSA_ILi32EEEEEEfNS5_IJlSB_lEEEfSJ_NS4_8TiledMMAINS4_8MMA_AtomIJNS4_4SM904GMMA30MMA_64x128x8_F32TF32TF32_SS_TNILNSN_7ScaleInE1ELSP_1EEEEEENS4_6LayoutINS5_IJNSA_ILi2EEESB_SB_EEENS5_IJSB_NSA_ILi0EEESV_EEEEENS5_IJNS4_10UnderscoreESY_SY_EEEEENS4_13SM90_TMA_LOADENS4_14ComposedLayoutINS4_7SwizzleILi3ELi4ELi3EEENS4_18smem_ptr_flag_bitsILi32EEENSS_INS5_IJNSA_ILi8EEESH_EEENS5_IJSH_SB_EEEEEEEvNS4_8identityES11_S1B_vS1C_EENS_8epilogue10collective6detail29Sm90TmaWarpSpecializedAdapterINS1F_15DefaultEpilogueIfSJ_SJ_NS1E_6thread17LinearCombinationIfLi1EffLNS1J_9ScaleType4KindE0ELNS_15FloatRoundStyleE2EfEENS1_15EpilogueDefaultEEEEEvvEEEEvNT_6ParamsE --------------------------
	.section	.text._ZN7cutlass13device_kernelINS_4gemm6kernel13GemmUniversalIN4cute5tupleIJiiiiEEENS1_10collective13CollectiveMmaINS1_34MainloopSm90TmaGmmaWarpSpecializedILi7ENS5_IJNS4_1CILi1EEESB_SB_EEENS1_35KernelTmaWarpSpecializedCooperativeEEENS5_IJNSA_ILi256EEENSA_ILi128EEENSA_ILi32EEEEEEfNS5_IJlSB_lEEEfSJ_NS4_8TiledMMAINS4_8MMA_AtomIJNS4_4SM904GMMA30MMA_64x128x8_F32TF32TF32_SS_TNILNSN_7ScaleInE1ELSP_1EEEEEENS4_6LayoutINS5_IJNSA_ILi2EEESB_SB_EEENS5_IJSB_NSA_ILi0EEESV_EEEEENS5_IJNS4_10UnderscoreESY_SY_EEEEENS4_13SM90_TMA_LOADENS4_14ComposedLayoutINS4_7SwizzleILi3ELi4ELi3EEENS4_18smem_ptr_flag_bitsILi32EEENSS_INS5_IJNSA_ILi8EEESH_EEENS5_IJSH_SB_EEEEEEEvNS4_8identityES11_S1B_vS1C_EENS_8epilogue10collective6detail29Sm90TmaWarpSpecializedAdapterINS1F_15DefaultEpilogueIfSJ_SJ_NS1E_6thread17LinearCombinationIfLi1EffLNS1J_9ScaleType4KindE0ELNS_15FloatRoundStyleE2EfEENS1_15EpilogueDefaultEEEEEvvEEEEvNT_6ParamsE,"ax",@progbits
	.align	128
.text._ZN7cutlass13device_kernelINS_4gemm6kernel13GemmUniversalIN4cute5tupleIJiiiiEEENS1_10collective13CollectiveMmaINS1_34MainloopSm90TmaGmmaWarpSpecializedILi7ENS5_IJNS4_1CILi1EEESB_SB_EEENS1_35KernelTmaWarpSpecializedCooperativeEEENS5_IJNSA_ILi256EEENSA_ILi128EEENSA_ILi32EEEEEEfNS5_IJlSB_lEEEfSJ_NS4_8TiledMMAINS4_8MMA_AtomIJNS4_4SM904GMMA30MMA_64x128x8_F32TF32TF32_SS_TNILNSN_7ScaleInE1ELSP_1EEEEEENS4_6LayoutINS5_IJNSA_ILi2EEESB_SB_EEENS5_IJSB_NSA_ILi0EEESV_EEEEENS5_IJNS4_10UnderscoreESY_SY_EEEEENS4_13SM90_TMA_LOADENS4_14ComposedLayoutINS4_7SwizzleILi3ELi4ELi3EEENS4_18smem_ptr_flag_bitsILi32EEENSS_INS5_IJNSA_ILi8EEESH_EEENS5_IJSH_SB_EEEEEEEvNS4_8identityES11_S1B_vS1C_EENS_8epilogue10collective6detail29Sm90TmaWarpSpecializedAdapterINS1F_15DefaultEpilogueIfSJ_SJ_NS1E_6thread17LinearCombinationIfLi1EffLNS1J_9ScaleType4KindE0ELNS_15FloatRoundStyleE2EfEENS1_15EpilogueDefaultEEEEEvvEEEEvNT_6ParamsE:
        .type           _ZN7cutlass13device_kernelINS_4gemm6kernel13GemmUniversalIN4cute5tupleIJiiiiEEENS1_10collective13CollectiveMmaINS1_34MainloopSm90TmaGmmaWarpSpecializedILi7ENS5_IJNS4_1CILi1EEESB_SB_EEENS1_35KernelTmaWarpSpecializedCooperativeEEENS5_IJNSA_ILi256EEENSA_ILi128EEENSA_ILi32EEEEEEfNS5_IJlSB_lEEEfSJ_NS4_8TiledMMAINS4_8MMA_AtomIJNS4_4SM904GMMA30MMA_64x128x8_F32TF32TF32_SS_TNILNSN_7ScaleInE1ELSP_1EEEEEENS4_6LayoutINS5_IJNSA_ILi2EEESB_SB_EEENS5_IJSB_NSA_ILi0EEESV_EEEEENS5_IJNS4_10UnderscoreESY_SY_EEEEENS4_13SM90_TMA_LOADENS4_14ComposedLayoutINS4_7SwizzleILi3ELi4ELi3EEENS4_18smem_ptr_flag_bitsILi32EEENSS_INS5_IJNSA_ILi8EEESH_EEENS5_IJSH_SB_EEEEEEEvNS4_8identityES11_S1B_vS1C_EENS_8epilogue10collective6detail29Sm90TmaWarpSpecializedAdapterINS1F_15DefaultEpilogueIfSJ_SJ_NS1E_6thread17LinearCombinationIfLi1EffLNS1J_9ScaleType4KindE0ELNS_15FloatRoundStyleE2EfEENS1_15EpilogueDefaultEEEEEvvEEEEvNT_6ParamsE,@function
        .size           _ZN7cutlass13device_kernelINS_4gemm6kernel13GemmUniversalIN4cute5tupleIJiiiiEEENS1_10collective13CollectiveMmaINS1_34MainloopSm90TmaGmmaWarpSpecializedILi7ENS5_IJNS4_1CILi1EEESB_SB_EEENS1_35KernelTmaWarpSpecializedCooperativeEEENS5_IJNSA_ILi256EEENSA_ILi128EEENSA_ILi32EEEEEEfNS5_IJlSB_lEEEfSJ_NS4_8TiledMMAINS4_8MMA_AtomIJNS4_4SM904GMMA30MMA_64x128x8_F32TF32TF32_SS_TNILNSN_7ScaleInE1ELSP_1EEEEEENS4_6LayoutINS5_IJNSA_ILi2EEESB_SB_EEENS5_IJSB_NSA_ILi0EEESV_EEEEENS5_IJNS4_10UnderscoreESY_SY_EEEEENS4_13SM90_TMA_LOADENS4_14ComposedLayoutINS4_7SwizzleILi3ELi4ELi3EEENS4_18smem_ptr_flag_bitsILi32EEENSS_INS5_IJNSA_ILi8EEESH_EEENS5_IJSH_SB_EEEEEEEvNS4_8identityES11_S1B_vS1C_EENS_8epilogue10collective6detail29Sm90TmaWarpSpecializedAdapterINS1F_15DefaultEpilogueIfSJ_SJ_NS1E_6thread17LinearCombinationIfLi1EffLNS1J_9ScaleType4KindE0ELNS_15FloatRoundStyleE2EfEENS1_15EpilogueDefaultEEEEEvvEEEEvNT_6ParamsE,(.L_x_326 - _ZN7cutlass13device_kernelINS_4gemm6kernel13GemmUniversalIN4cute5tupleIJiiiiEEENS1_10collective13CollectiveMmaINS1_34MainloopSm90TmaGmmaWarpSpecializedILi7ENS5_IJNS4_1CILi1EEESB_SB_EEENS1_35KernelTmaWarpSpecializedCooperativeEEENS5_IJNSA_ILi256EEENSA_ILi128EEENSA_ILi32EEEEEEfNS5_IJlSB_lEEEfSJ_NS4_8TiledMMAINS4_8MMA_AtomIJNS4_4SM904GMMA30MMA_64x128x8_F32TF32TF32_SS_TNILNSN_7ScaleInE1ELSP_1EEEEEENS4_6LayoutINS5_IJNSA_ILi2EEESB_SB_EEENS5_IJSB_NSA_ILi0EEESV_EEEEENS5_IJNS4_10UnderscoreESY_SY_EEEEENS4_13SM90_TMA_LOADENS4_14ComposedLayoutINS4_7SwizzleILi3ELi4ELi3EEENS4_18smem_ptr_flag_bitsILi32EEENSS_INS5_IJNSA_ILi8EEESH_EEENS5_IJSH_SB_EEEEEEEvNS4_8identityES11_S1B_vS1C_EENS_8epilogue10collective6detail29Sm90TmaWarpSpecializedAdapterINS1F_15DefaultEpilogueIfSJ_SJ_NS1E_6thread17LinearCombinationIfLi1EffLNS1J_9ScaleType4KindE0ELNS_15FloatRoundStyleE2EfEENS1_15EpilogueDefaultEEEEEvvEEEEvNT_6ParamsE)
        .other          _ZN7cutlass13device_kernelINS_4gemm6kernel13GemmUniversalIN4cute5tupleIJiiiiEEENS1_10collective13CollectiveMmaINS1_34MainloopSm90TmaGmmaWarpSpecializedILi7ENS5_IJNS4_1CILi1EEESB_SB_EEENS1_35KernelTmaWarpSpecializedCooperativeEEENS5_IJNSA_ILi256EEENSA_ILi128EEENSA_ILi32EEEEEEfNS5_IJlSB_lEEEfSJ_NS4_8TiledMMAINS4_8MMA_AtomIJNS4_4SM904GMMA30MMA_64x128x8_F32TF32TF32_SS_TNILNSN_7ScaleInE1ELSP_1EEEEEENS4_6LayoutINS5_IJNSA_ILi2EEESB_SB_EEENS5_IJSB_NSA_ILi0EEESV_EEEEENS5_IJNS4_10UnderscoreESY_SY_EEEEENS4_13SM90_TMA_LOADENS4_14ComposedLayoutINS4_7SwizzleILi3ELi4ELi3EEENS4_18smem_ptr_flag_bitsILi32EEENSS_INS5_IJNSA_ILi8EEESH_EEENS5_IJSH_SB_EEEEEEEvNS4_8identityES11_S1B_vS1C_EENS_8epilogue10collective6detail29Sm90TmaWarpSpecializedAdapterINS1F_15DefaultEpilogueIfSJ_SJ_NS1E_6thread17LinearCombinationIfLi1EffLNS1J_9ScaleType4KindE0ELNS_15FloatRoundStyleE2EfEENS1_15EpilogueDefaultEEEEEvvEEEEvNT_6ParamsE,@"STO_CUDA_ENTRY STV_DEFAULT"
_ZN7cutlass13device_kernelINS_4gemm6kernel13GemmUniversalIN4cute5tupleIJiiiiEEENS1_10collective13CollectiveMmaINS1_34MainloopSm90TmaGmmaWarpSpecializedILi7ENS5_IJNS4_1CILi1EEESB_SB_EEENS1_35KernelTmaWarpSpecializedCooperativeEEENS5_IJNSA_ILi256EEENSA_ILi128EEENSA_ILi32EEEEEEfNS5_IJlSB_lEEEfSJ_NS4_8TiledMMAINS4_8MMA_AtomIJNS4_4SM904GMMA30MMA_64x128x8_F32TF32TF32_SS_TNILNSN_7ScaleInE1ELSP_1EEEEEENS4_6LayoutINS5_IJNSA_ILi2EEESB_SB_EEENS5_IJSB_NSA_ILi0EEESV_EEEEENS5_IJNS4_10UnderscoreESY_SY_EEEEENS4_13SM90_TMA_LOADENS4_14ComposedLayoutINS4_7SwizzleILi3ELi4ELi3EEENS4_18smem_ptr_flag_bitsILi32EEENSS_INS5_IJNSA_ILi8EEESH_EEENS5_IJSH_SB_EEEEEEEvNS4_8identityES11_S1B_vS1C_EENS_8epilogue10collective6detail29Sm90TmaWarpSpecializedAdapterINS1F_15DefaultEpilogueIfSJ_SJ_NS1E_6thread17LinearCombinationIfLi1EffLNS1J_9ScaleType4KindE0ELNS_15FloatRoundStyleE2EfEENS1_15EpilogueDefaultEEEEEvvEEEEvNT_6ParamsE:
[----:B------:R-:W0:Y:S01]  /*0000*/  LDC R1, c[0x0][0x28] ;  /* 0x00000a00ff017b82 */ /* 0x000e220000000800 */
[----:B------:R-:W1:Y:S01]  /*0010*/  S2R R18, SR_TID.X ;  /* 0x0000000000127919 */ /* 0x000e620000002100 */
[----:B------:R-:W-:Y:S01]  /*0020*/  ELECT P0, URZ, PT ;  /* 0x00000000003f782f */ /* 0x000fe20003800000 */
[----:B------:R-:W-:Y:S01]  /*0030*/  BSSY B0, `(.L_x_0) ;  /* 0x000000f000007945 */ /* 0x000fe20003800000 */
[--C-:B-1----:R-:W-:Y:S02]  /*0040*/  SHF.R.U32.HI R0, RZ, 0x5, R18.reuse ;  /* 0x00000005ff007819 */ /* 0x102fe40000011612 */
[----:B------:R-:W-:-:S03]  /*0050*/  SHF.R.U32.HI R22, RZ, 0x7, R18 ;  /* 0x00000007ff167819 */ /* 0x000fc60000011612 */
[----:B------:R-:W1:Y:S04]  /*0060*/  SHFL.IDX PT, R5, R0, RZ, 0x1f ;  /* 0x00001fff00057589 */ /* 0x000e6800000e0000 */
[----:B------:R2:W3:Y:S01]  /*0070*/  SHFL.IDX PT, R8, R22, RZ, 0x1f ;  /* 0x00001fff16087589 */ /* 0x0004e200000e0000 */
[----:B-1----:R-:W-:-:S13]  /*0080*/  ISETP.NE.OR P0, PT, R5, RZ, !P0 ;  /* 0x000000ff0500720c */ /* 0x002fda0004705670 */
[----:B0-23--:R-:W-:Y:S05]  /*0090*/  @P0 BRA `(.L_x_1) ;  /* 0x0000000000200947 */ /* 0x00dfea0003800000 */
[----:B------:R-:W-:Y:S02]  /*00a0*/  ULDC.64 UR4, c[0x0][0x198] ;  /* 0x0000660000047ab9 */ /* 0x000fe40000000a00 */
[----:B------:R-:W-:Y:S02]  /*00b0*/  UIADD3 UR6, UP0, UR4, 0xf0, URZ ;  /* 0x000000f004067890 */ /* 0x000fe4000ff1e03f */
[----:B------:R-:W-:Y:S02]  /*00c0*/  UIADD3 UR4, UP1, UR4, 0x1f0, URZ ;  /* 0x000001f004047890 */ /* 0x000fe4000ff3e03f */
[----:B------:R-:W-:Y:S02]  /*00d0*/  UIADD3.X UR7, URZ, UR5, URZ, UP0, !UPT ;  /* 0x000000053f077290 */ /* 0x000fe400087fe43f */
[----:B------:R-:W-:-:S07]  /*00e0*/  UIADD3.X UR5, URZ, UR5, URZ, UP1, !UPT ;  /* 0x000000053f057290 */ /* 0x000fce0008ffe43f */
[----:B------:R0:W-:Y:S02]  /*00f0*/  UTMACCTL.PF [UR6] ;  /* 0x00000000060079b9 */ /* 0x0001e40008040000 */
[----:B------:R0:W-:Y:S02]  /*0100*/  UTMACCTL.PF [UR4] ;  /* 0x00000000040079b9 */ /* 0x0001e40008040000 */
[----:B0-----:R-:W-:Y:S01]  /*0110*/  NOP ;  /* 0x0000000000007918 */ /* 0x001fe20000000000 */
.L_x_1:
[----:B------:R-:W-:Y:S05]  /*0120*/  BSYNC B0 ;  /* 0x0000000000007941 */ /* 0x000fea0003800000 */
.L_x_0:
[----:B------:R-:W0:Y:S02]  /*0130*/  SHFL.IDX PT, R2, R0, RZ, 0x1f ;  /* 0x00001fff00027589 */ /* 0x000e2400000e0000 */
[----:B0-----:R-:W-:-:S13]  /*0140*/  ISETP.NE.AND P0, PT, R2, RZ, PT ;  /* 0x000000ff0200720c */ /* 0x001fda0003f05270 */
[----:B------:R-:W-:Y:S05]  /*0150*/  @P0 BRA `(.L_x_2) ;  /* 0x0000000000700947 */ /* 0x000fea0003800000 */
[----:B------:R-:W0:Y:S01]  /*0160*/  S2UR UR8, SR_CgaCtaId ;  /* 0x00000000000879c3 */ /* 0x000e220000008800 */
[----:B------:R-:W-:Y:S01]  /*0170*/  UMOV UR4, 0x400 ;  /* 0x0000040000047882 */ /* 0x000fe20000000000 */
[----:B------:R-:W-:Y:S01]  /*0180*/  UMOV UR5, 0x1 ;  /* 0x0000000100057882 */ /* 0x000fe20000000000 */
[----:B------:R-:W-:Y:S01]  /*0190*/  UMOV UR6, 0x100 ;  /* 0x0000010000067882 */ /* 0x000fe20000000000 */
[----:B------:R-:W-:Y:S01]  /*01a0*/  ELECT P0, URZ, PT ;  /* 0x00000000003f782f */ /* 0x000fe20003800000 */
[----:B------:R-:W-:-:S04]  /*01b0*/  UIADD3 UR6, -UR6, 0x100000, URZ ;  /* 0x0010000006067890 */ /* 0x000fc8000fffe13f */
[----:B------:R-:W-:Y:S02]  /*01c0*/  USHF.L.U32 UR7, UR6, 0xb, URZ ;  /* 0x0000000b06077899 */ /* 0x000fe4000800063f */
[----:B------:R-:W-:Y:S02]  /*01d0*/  USHF.L.U32 UR6, UR6, 0x1, URZ ;  /* 0x0000000106067899 */ /* 0x000fe4000800063f */
[----:B0-----:R-:W-:Y:S02]  /*01e0*/  ULEA UR8, UR8, UR4, 0x18 ;  /* 0x0000000408087291 */ /* 0x001fe4000f8ec03f */
[----:B------:R-:W-:-:S04]  /*01f0*/  UIADD3 UR4, -UR5, 0x100000, URZ ;  /* 0x0010000005047890 */ /* 0x000fc8000fffe13f */
[----:B------:R-:W-:Y:S02]  /*0200*/  USHF.L.U32 UR5, UR4, 0xb, URZ ;  /* 0x0000000b04057899 */ /* 0x000fe4000800063f */
[----:B------:R-:W-:Y:S01]  /*0210*/  USHF.L.U32 UR4, UR4, 0x1, URZ ;  /* 0x0000000104047899 */ /* 0x000fe2000800063f */
[----:B------:R-:W0:Y:S11]  /*0220*/  FENCE.VIEW.ASYNC.S ;  /* 0x00000000000073c6 */ /* 0x000e360000000000 */
[----:B0-----:R0:W1:Y:S01]  /*0230*/  SYNCS.EXCH.64 URZ, [UR8], UR4 ;  /* 0x00000004083f75b2 */ /* 0x0010620008000100 */
[----:B------:R0:W2:Y:S01]  /*0240*/  SYNCS.EXCH.64 URZ, [UR8+0x38], UR6 ;  /* 0x00003806083f75b2 */ /* 0x0000a20008000100 */
[----:B------:R0:W3:Y:S01]  /*0250*/  SYNCS.EXCH.64 URZ, [UR8+0x8], UR4 ;  /* 0x00000804083f75b2 */ /* 0x0000e20008000100 */
[----:B------:R0:W4:Y:S01]  /*0260*/  SYNCS.EXCH.64 URZ, [UR8+0x40], UR6 ;  /* 0x00004006083f75b2 */ /* 0x0001220008000100 */
[----:B------:R0:W0:Y:S01]  /*0270*/  SYNCS.EXCH.64 URZ, [UR8+0x10], UR4 ;  /* 0x00001004083f75b2 */ /* 0x0000220008000100 */
        /* <DEDUP_REMOVED lines=9> */
[----:B------:R-:W-:Y:S01]  /*0310*/  NOP ;  /* 0x0000000000007918 */ /* 0x000fe20000000000 */
.L_x_2:
[----:B------:R-:W5:Y:S01]  /*0320*/  SHFL.IDX PT, R0, R0, RZ, 0x1f ;  /* 0x00001fff00007589 */ /* 0x000f6200000e0000 */
[----:B------:R-:W1:Y:S01]  /*0330*/  LDC R2, c[0x0][0x65c] ;  /* 0x00019700ff027b82 */ /* 0x000e620000000800 */
[----:B------:R-:W-:Y:S02]  /*0340*/  ELECT P0, URZ, PT ;  /* 0x00000000003f782f */ /* 0x000fe40003800000 */
[----:B------:R-:W-:Y:S01]  /*0350*/  SHF.R.S32.HI R6, RZ, 0x1f, R5 ;  /* 0x0000001fff067819 */ /* 0x000fe20000011405 */
[----:B------:R-:W2:Y:S01]  /*0360*/  S2R R3, SR_CTAID.Y ;  /* 0x0000000000037919 */ /* 0x000ea20000002600 */
[----:B0-----:R-:W-:Y:S01]  /*0370*/  UMOV UR4, 0x20 ;  /* 0x0000002000047882 */ /* 0x001fe20000000000 */
[----:B------:R-:W-:Y:S01]  /*0380*/  ISETP.NE.AND P2, PT, R8, RZ, PT ;  /* 0x000000ff0800720c */ /* 0x000fe20003f45270 */
[----:B------:R-:W-:Y:S01]  /*0390*/  NOP ;  /* 0x0000000000007918 */ /* 0x000fe20000000000 */
[----:B------:R-:W0:Y:S01]  /*03a0*/  S2R R4, SR_CTAID.X ;  /* 0x0000000000047919 */ /* 0x000e220000002500 */
[----:B------:R-:W-:Y:S01]  /*03b0*/  LEA.HI R6, R6, R5, RZ, 0x2 ;  /* 0x0000000506067211 */ /* 0x000fe200078f10ff */
[----:B------:R-:W-:Y:S01]  /*03c0*/  NOP ;  /* 0x0000000000007918 */ /* 0x000fe20000000000 */
[----:B-----5:R-:W-:-:S02]  /*03d0*/  ISETP.NE.OR P0, PT, R0, RZ, !P0 ;  /* 0x000000ff0000720c */ /* 0x020fc40004705670 */
[----:B-1----:R-:W-:-:S04]  /*03e0*/  ISETP.NE.AND P3, PT, R2, 0x1, PT ;  /* 0x000000010200780c */ /* 0x002fc80003f65270 */
[----:B------:R-:W-:Y:S02]  /*03f0*/  P2R R0, PR, RZ, 0x8 ;  /* 0x00000008ff007803 */ /* 0x000fe40000000000 */
[----:B------:R-:W-:-:S05]  /*0400*/  LOP3.LUT R0, R6, 0xfffffffc, RZ, 0xc0, !PT ;  /* 0xfffffffc06007812 */ /* 0x000fca00078ec0ff */
[----:B------:R-:W-:Y:S01]  /*0410*/  VOTEU.ALL UP0, P0 ;  /* 0x00000000003f7886 */ /* 0x000fe20000000000 */
[----:B------:R-:W-:Y:S01]  /*0420*/  IMAD.IADD R0, R5, 0x1, -R0 ;  /* 0x0000000105007824 */ /* 0x000fe200078e0a00 */
[----:B------:R-:W0:Y:S01]  /*0430*/  @P3 LDC R17, c[0x0][0x10] ;  /* 0x00000400ff113b82 */ /* 0x000e220000000800 */
[----:B------:R-:W-:Y:S01]  /*0440*/  VOTEU.ALL UP1, P0 ;  /* 0x00000000003f7886 */ /* 0x000fe20000020000 */
[----:B------:R-:W-:Y:S01]  /*0450*/  @P3 MOV R7, RZ ;  /* 0x000000ff00073202 */ /* 0x000fe20000000f00 */
[----:B------:R-:W-:Y:S01]  /*0460*/  @!UP0 UMOV UR6, 0x400 ;  /* 0x0000040000068882 */ /* 0x000fe20000000000 */
[----:B------:R-:W-:-:S04]  /*0470*/  @!UP0 UIADD3 UR4, -UR4, 0x100000, URZ ;  /* 0x0010000004048890 */ /* 0x000fc8000fffe13f */
[----:B------:R-:W-:Y:S02]  /*0480*/  @!UP0 USHF.L.U32 UR5, UR4, 0xb, URZ ;  /* 0x0000000b04058899 */ /* 0x000fe4000800063f */
[----:B------:R-:W-:Y:S01]  /*0490*/  @!UP0 USHF.L.U32 UR4, UR4, 0x1, URZ ;  /* 0x0000000104048899 */ /* 0x000fe2000800063f */
[----:B--2---:R-:W-:Y:S01]  /*04a0*/  @P3 IMAD.MOV.U32 R6, RZ, RZ, R3 ;  /* 0x000000ffff063224 */ /* 0x004fe200078e0003 */
[----:B------:R-:W-:Y:S01]  /*04b0*/  @P3 MOV R11, RZ ;  /* 0x000000ff000b3202 */ /* 0x000fe20000000f00 */
[----:B------:R-:W-:Y:S01]  /*04c0*/  IMAD.MOV.U32 R5, RZ, RZ, RZ ;  /* 0x000000ffff057224 */ /* 0x000fe200078e00ff */
[----:B------:R-:W1:Y:S08]  /*04d0*/  @!UP0 S2UR UR7, SR_CgaCtaId ;  /* 0x00000000000789c3 */ /* 0x000e700000008800 */
[----:B------:R-:W2:Y:S01]  /*04e0*/  @!P3 LDC R9, c[0x0][0xc] ;  /* 0x00000300ff09bb82 */ /* 0x000ea20000000800 */
[----:B0-----:R-:W-:-:S04]  /*04f0*/  @P3 IMAD.WIDE.U32 R16, R4, R17, R6 ;  /* 0x0000001104103225 */ /* 0x001fc800078e0006 */
[----:B------:R-:W-:Y:S01]  /*0500*/  @P3 IMAD.IADD R17, R17, 0x1, R11 ;  /* 0x0000000111113824 */ /* 0x000fe200078e020b */
[----:B-1----:R-:W-:Y:S01]  /*0510*/  @!UP0 ULEA UR6, UR7, UR6, 0x18 ;  /* 0x0000000607068291 */ /* 0x002fe2000f8ec03f */
[----:B------:R-:W-:Y:S01]  /*0520*/  VOTEU.ALL UP0, P0 ;  /* 0x00000000003f7886 */ /* 0x000fe20000000000 */
[----:B------:R-:W-:-:S04]  /*0530*/  ISETP.NE.AND P0, PT, R0, 0x3, PT ;  /* 0x000000030000780c */ /* 0x000fc80003f05270 */
[----:B------:R-:W-:Y:S01]  /*0540*/  ISETP.EQ.OR P0, PT, R0, RZ, !P0 ;  /* 0x000000ff0000720c */ /* 0x000fe20004702670 */
[----:B--2---:R-:W-:-:S03]  /*0550*/  @!P3 IMAD.WIDE.U32 R6, R9, R3, R4 ;  /* 0x000000030906b225 */ /* 0x004fc600078e0004 */
[C---:B------:R-:W-:Y:S01]  /*0560*/  ISETP.EQ.AND P0, PT, R8.reuse, RZ, P0 ;  /* 0x000000ff0800720c */ /* 0x040fe20000702270 */
[----:B------:R-:W-:Y:S01]  /*0570*/  VIADD R8, R8, 0xffffffff ;  /* 0xffffffff08087836 */ /* 0x000fe20000000000 */
[----:B------:R-:W0:Y:S02]  /*0580*/  FENCE.VIEW.ASYNC.S ;  /* 0x00000000000073c6 */ /* 0x000e240000000000 */
[----:B0-----:R0:W3:Y:S01]  /*0590*/  @!UP0 SYNCS.EXCH.64 URZ, [UR6+0x80], UR4 ;  /* 0x00008004063f85b2 */ /* 0x0010e20008000100 */
[----:B------:R-:W-:Y:S01]  /*05a0*/  @!P3 IMAD.MOV.U32 R16, RZ, RZ, R6 ;  /* 0x000000ffff10b224 */ /* 0x000fe200078e0006 */
[----:B------:R-:W-:Y:S02]  /*05b0*/  SEL R19, RZ, 0x1, !P0 ;  /* 0x00000001ff137807 */ /* 0x000fe40004000000 */
[----:B------:R-:W-:Y:S02]  /*05c0*/  ISETP.GE.U32.AND P1, PT, R8, 0x2, PT ;  /* 0x000000020800780c */ /* 0x000fe40003f26070 */
[----:B------:R-:W-:-:S02]  /*05d0*/  @!P3 MOV R17, R7 ;  /* 0x000000070011b202 */ /* 0x000fc40000000f00 */
[----:B------:R-:W-:Y:S01]  /*05e0*/  SEL R19, R19, 0x2, P1 ;  /* 0x0000000213137807 */ /* 0x000fe20000800000 */
[----:B------:R0:W3:Y:S01]  /*05f0*/  @!UP1 SYNCS.EXCH.64 URZ, [UR6+0x88], UR4 ;  /* 0x00008804063f95b2 */ /* 0x0000e20008000100 */
[----:B------:R-:W-:Y:S01]  /*0600*/  NOP ;  /* 0x0000000000007918 */ /* 0x000fe20000000000 */
[----:B---34-:R-:W-:Y:S06]  /*0610*/  BAR.SYNC.DEFER_BLOCKING 0x0 ;  /* 0x0000000000007b1d */ /* 0x018fec0000010000 */
[----:B------:R-:W-:Y:S05]  /*0620*/  @!P2 BRA `(.L_x_3) ;  /* 0x0000008400a8a947 */ /* 0x000fea0003800000 */
[----:B------:R-:W-:-:S13]  /*0630*/  ISETP.GT.U32.AND P0, PT, R8, 0x1, PT ;  /* 0x000000010800780c */ /* 0x000fda0003f04070 */
[----:B0-----:R-:W-:Y:S05]  /*0640*/  @P0 EXIT ;  /* 0x000000000000094d */ /* 0x001fea0003800000 */
[----:B------:R-:W-:Y:S01]  /*0650*/  ULDC.64 UR4, c[0x0][0x650] ;  /* 0x0001940000047ab9 */ /* 0x000fe20000000a00 */
[----:B------:R-:W-:Y:S01]  /*0660*/  PRMT R0, RZ, 0x7610, R0 ;  /* 0x00007610ff007816 */ /* 0x000fe20000000000 */
[----:B------:R-:W-:Y:S01]  /*0670*/  IMAD.MOV.U32 R152, RZ, RZ, -0x1 ;  /* 0xffffffffff987424 */ /* 0x000fe200078e00ff */
[----:B------:R-:W-:Y:S01]  /*0680*/  ISETP.GE.U32.AND P0, PT, R16, UR4, PT ;  /* 0x0000000410007c0c */ /* 0x000fe2000bf06070 */
[----:B------:R-:W-:Y:S01]  /*0690*/  IMAD.MOV.U32 R153, RZ, RZ, -0x1 ;  /* 0xffffffffff997424 */ /* 0x000fe200078e00ff */
[----:B------:R-:W-:Y:S02]  /*06a0*/  MOV R23, 0xffffffff ;  /* 0xffffffff00177802 */ /* 0x000fe40000000f00 */
[----:B------:R-:W-:-:S13]  /*06b0*/  ISETP.GE.U32.AND.EX P0, PT, R17, UR5, PT, P0 ;  /* 0x0000000511007c0c */ /* 0x000fda000bf06100 */
[----:B------:R-:W-:Y:S05]  /*06c0*/  @P0 BRA `(.L_x_4) ;  /* 0x0000000400540947 */ /* 0x000fea0003800000 */
[----:B------:R-:W0:Y:S01]  /*06d0*/  LDC.64 R14, c[0x0][0x628] ;  /* 0x00018a00ff0e7b82 */ /* 0x000e220000000a00 */
[----:B------:R-:W-:Y:S02]  /*06e0*/  IMAD.MOV.U32 R6, RZ, RZ, R16 ;  /* 0x000000ffff067224 */ /* 0x000fe400078e0010 */
[----:B------:R-:W-:-:S05]  /*06f0*/  IMAD.MOV.U32 R7, RZ, RZ, R17 ;  /* 0x000000ffff077224 */ /* 0x000fca00078e0011 */
[----:B------:R-:W1:Y:S08]  /*0700*/  LDC R0, c[0x0][0x630] ;  /* 0x00018c00ff007b82 */ /* 0x000e700000000800 */
[----:B------:R-:W2:Y:S01]  /*0710*/  LDC.64 R20, c[0x0][0x620] ;  /* 0x00018800ff147b82 */ /* 0x000ea20000000a00 */
[----:B0-----:R-:W-:-:S04]  /*0720*/  ISETP.NE.U32.AND P0, PT, R14, RZ, PT ;  /* 0x000000ff0e00720c */ /* 0x001fc80003f05070 */
[----:B------:R-:W-:-:S13]  /*0730*/  ISETP.NE.AND.EX P0, PT, R15, RZ, PT, P0 ;  /* 0x000000ff0f00720c */ /* 0x000fda0003f05300 */
[----:B-12---:R-:W-:Y:S05]  /*0740*/  @!P0 BRA `(.L_x_5) ;  /* 0x0000000000288947 */ /* 0x006fea0003800000 */
[----:B------:R-:W0:Y:S02]  /*0750*/  LDC R11, c[0x0][0x634] ;  /* 0x00018d00ff0b7b82 */ /* 0x000e240000000800 */
[----:B0-----:R-:W-:-:S04]  /*0760*/  IADD3 R11, P0, R16, R11, RZ ;  /* 0x0000000b100b7210 */ /* 0x001fc80007f1e0ff */
[----:B------:R-:W-:-:S05]  /*0770*/  IADD3.X R13, RZ, R17, RZ, P0, !PT ;  /* 0x00000011ff0d7210 */ /* 0x000fca00007fe4ff */
[----:B------:R-:W-:-:S04]  /*0780*/  IMAD.WIDE.U32 R6, R13, R14, RZ ;  /* 0x0000000e0d067225 */ /* 0x000fc800078e00ff */
[----:B------:R-:W-:-:S04]  /*0790*/  IMAD.WIDE.U32 R8, P0, R11, R15, R6 ;  /* 0x0000000f0b087225 */ /* 0x000fc80007800006 */
[----:B------:R-:W-:-:S04]  /*07a0*/  IMAD.WIDE.U32 R6, R11, R14, RZ ;  /* 0x0000000e0b067225 */ /* 0x000fc800078e00ff */
[----:B------:R-:W-:Y:S01]  /*07b0*/  IMAD.X R11, RZ, RZ, RZ, P0 ;  /* 0x000000ffff0b7224 */ /* 0x000fe200000e06ff */
[----:B------:R-:W-:Y:S01]  /*07c0*/  IADD3 RZ, P0, R7, R8, RZ ;  /* 0x0000000807ff7210 */ /* 0x000fe20007f1e0ff */
[----:B------:R-:W-:-:S04]  /*07d0*/  IMAD.MOV.U32 R10, RZ, RZ, R9 ;  /* 0x000000ffff0a7224 */ /* 0x000fc800078e0009 */
[----:B------:R-:W-:-:S08]  /*07e0*/  IMAD.WIDE.U32.X R6, R13, R15, R10, P0 ;  /* 0x0000000f0d067225 */ /* 0x000fd000000e040a */
.L_x_5:
[-CC-:B------:R-:W-:Y:S01]  /*07f0*/  SHF.R.U64 R23, R6, R0.reuse, R7.reuse ;  /* 0x0000000006177219 */ /* 0x180fe20000001207 */
[----:B------:R-:W0:Y:S01]  /*0800*/  LDC R10, c[0x0][0x618] ;  /* 0x00018600ff0a7b82 */ /* 0x000e220000000800 */
[----:B------:R-:W-:Y:S01]  /*0810*/  SHF.R.U32.HI R5, RZ, R0, R7 ;  /* 0x00000000ff057219 */ /* 0x000fe20000011607 */
[----:B------:R-:W-:Y:S01]  /*0820*/  ULDC UR4, c[0x0][0x150] ;  /* 0x0000540000047ab9 */ /* 0x000fe20000000800 */
[----:B------:R-:W-:Y:S02]  /*0830*/  IADD3 R9, P0, RZ, -R23, RZ ;  /* 0x80000017ff097210 */ /* 0x000fe40007f1e0ff */
[----:B------:R-:W-:Y:S02]  /*0840*/  I2FP.F32.U32 R0, R4 ;  /* 0x0000000400007245 */ /* 0x000fe40000201000 */
[----:B------:R-:W-:Y:S01]  /*0850*/  IADD3.X R11, RZ, ~R5, RZ, P0, !PT ;  /* 0x80000005ff0b7210 */ /* 0x000fe200007fe4ff */
[----:B------:R-:W1:Y:S01]  /*0860*/  LDC.64 R28, c[0x0][0x640] ;  /* 0x00019000ff1c7b82 */ /* 0x000e620000000a00 */
[----:B------:R-:W-:-:S04]  /*0870*/  IMAD.WIDE.U32 R6, R9, R20, R16 ;  /* 0x0000001409067225 */ /* 0x000fc800078e0010 */
[----:B------:R-:W-:Y:S01]  /*0880*/  FMUL R0, R0, UR4 ;  /* 0x0000000400007c20 */ /* 0x000fe20008400000 */
[----:B------:R-:W-:Y:S01]  /*0890*/  ULDC UR4, c[0x0][0x154] ;  /* 0x0000550000047ab9 */ /* 0x000fe20000000800 */
[----:B------:R-:W-:Y:S01]  /*08a0*/  IMAD R8, R11, R20, RZ ;  /* 0x000000140b087224 */ /* 0x000fe200078e02ff */
[----:B------:R-:W2:Y:S03]  /*08b0*/  LDC R5, c[0x0][0x144] ;  /* 0x00005100ff057b82 */ /* 0x000ea60000000800 */
[----:B------:R-:W3:Y:S01]  /*08c0*/  F2I.U32.TRUNC.NTZ R0, R0 ;  /* 0x0000000000007305 */ /* 0x000ee2000020f000 */
[----:B------:R-:W-:-:S04]  /*08d0*/  IMAD R9, R9, R21, R8 ;  /* 0x0000001509097224 */ /* 0x000fc800078e0208 */
[----:B------:R-:W-:Y:S01]  /*08e0*/  IMAD.IADD R7, R7, 0x1, R9 ;  /* 0x0000000107077824 */ /* 0x000fe200078e0209 */
[----:B------:R-:W-:Y:S01]  /*08f0*/  MOV R9, 0xffffffff ;  /* 0xffffffff00097802 */ /* 0x000fe20000000f00 */
[----:B------:R-:W4:Y:S03]  /*0900*/  LDC R12, c[0x0][0x608] ;  /* 0x00018200ff0c7b82 */ /* 0x000f260000000800 */
[-CC-:B0-----:R-:W-:Y:S02]  /*0910*/  SHF.R.U64 R20, R6, R10.reuse, R7.reuse ;  /* 0x0000000a06147219 */ /* 0x181fe40000001207 */
[----:B------:R-:W-:Y:S02]  /*0920*/  I2FP.F32.U32 R6, R3 ;  /* 0x0000000300067245 */ /* 0x000fe40000201000 */
[----:B------:R-:W-:Y:S01]  /*0930*/  SHF.R.U32.HI R7, RZ, R10, R7 ;  /* 0x0000000aff077219 */ /* 0x000fe20000011607 */
[----:B------:R-:W0:Y:S01]  /*0940*/  LDC R26, c[0x0][0x658] ;  /* 0x00019600ff1a7b82 */ /* 0x000e220000000800 */
[----:B-1----:R-:W-:Y:S01]  /*0950*/  ISETP.NE.U32.AND P0, PT, R28, RZ, PT ;  /* 0x000000ff1c00720c */ /* 0x002fe20003f05070 */
[----:B---3--:R-:W-:-:S02]  /*0960*/  IMAD.MOV R8, RZ, RZ, -R0 ;  /* 0x000000ffff087224 */ /* 0x008fc400078e0a00 */
[----:B------:R-:W-:Y:S01]  /*0970*/  FMUL R6, R6, UR4 ;  /* 0x0000000406067c20 */ /* 0x000fe20008400000 */
[----:B------:R-:W-:-:S03]  /*0980*/  ISETP.NE.AND.EX P0, PT, R29, RZ, PT, P0 ;  /* 0x000000ff1d00720c */ /* 0x000fc60003f05300 */
[----:B------:R-:W1:Y:S01]  /*0990*/  LDC R14, c[0x0][0x148] ;  /* 0x00005200ff0e7b82 */ /* 0x000e620000000800 */
[----:B--2---:R-:W-:-:S07]  /*09a0*/  IMAD R0, R5, R8, R4 ;  /* 0x0000000805007224 */ /* 0x004fce00078e0204 */
[----:B------:R-:W2:Y:S01]  /*09b0*/  LDC R24, c[0x0][0x600] ;  /* 0x00018000ff187b82 */ /* 0x000ea20000000800 */
[-CC-:B----4-:R-:W-:Y:S02]  /*09c0*/  SHF.R.U64 R30, R20, R12.reuse, R7.reuse ;  /* 0x0000000c141e7219 */ /* 0x190fe40000001207 */
[----:B------:R-:W-:Y:S01]  /*09d0*/  SHF.R.U32.HI R5, RZ, R12, R7 ;  /* 0x0000000cff057219 */ /* 0x000fe20000011607 */
[----:B------:R-:W-:Y:S01]  /*09e0*/  IMAD.MOV.U32 R7, RZ, RZ, 0x1 ;  /* 0x00000001ff077424 */ /* 0x000fe200078e00ff */
[----:B------:R3:W4:Y:S03]  /*09f0*/  F2I.U32.TRUNC.NTZ R12, R6 ;  /* 0x00000006000c7305 */ /* 0x000726000020f000 */
[----:B------:R-:W1:Y:S01]  /*0a00*/  LDC R15, c[0x0][0x648] ;  /* 0x00019200ff0f7b82 */ /* 0x000e620000000800 */
[-C--:B0-----:R-:W-:Y:S02]  /*0a10*/  SHF.L.U32 R4, R9, R26.reuse, RZ ;  /* 0x0000001a09047219 */ /* 0x081fe400000006ff */
[----:B------:R-:W-:-:S02]  /*0a20*/  SHF.R.U64 R32, R30, R26, R5 ;  /* 0x0000001a1e207219 */ /* 0x000fc40000001205 */
[----:B------:R-:W-:Y:S02]  /*0a30*/  LOP3.LUT R11, RZ, R4, RZ, 0x33, !PT ;  /* 0x00000004ff0b7212 */ /* 0x000fe400078e33ff */
[-C--:B------:R-:W-:Y:S01]  /*0a40*/  SHF.R.U32.HI R5, RZ, R26.reuse, R5 ;  /* 0x0000001aff057219 */ /* 0x080fe20000011605 */
[----:B------:R-:W0:Y:S01]  /*0a50*/  LDC R21, c[0x0][0x638] ;  /* 0x00018e00ff157b82 */ /* 0x000e220000000800 */
[----:B------:R-:W-:Y:S01]  /*0a60*/  SHF.L.U32 R10, R7, R26, RZ ;  /* 0x0000001a070a7219 */ /* 0x000fe200000006ff */
[----:B------:R-:W-:-:S06]  /*0a70*/  IMAD.MOV.U32 R4, RZ, RZ, R32 ;  /* 0x000000ffff047224 */ /* 0x000fcc00078e0020 */
[----:B------:R-:W0:Y:S01]  /*0a80*/  LDC R152, c[0x0][0x610] ;  /* 0x00018400ff987b82 */ /* 0x000e220000000800 */
[----:B---34-:R-:W-:Y:S05]  /*0a90*/  @!P0 BRA `(.L_x_6) ;  /* 0x0000000000288947 */ /* 0x018fea0003800000 */
[----:B------:R-:W3:Y:S02]  /*0aa0*/  LDC R9, c[0x0][0x64c] ;  /* 0x00019300ff097b82 */ /* 0x000ee40000000800 */
[----:B---3--:R-:W-:-:S04]  /*0ab0*/  IADD3 R9, P0, R32, R9, RZ ;  /* 0x0000000920097210 */ /* 0x008fc80007f1e0ff */
        /* <DEDUP_REMOVED lines=8> */
.L_x_6:
[----:B-1----:R-:W-:Y:S01]  /*0b40*/  SHF.R.U64 R4, R4, R15, R5 ;  /* 0x0000000f04047219 */ /* 0x002fe20000001205 */
[----:B--2---:R-:W-:Y:S01]  /*0b50*/  VIADD R5, R24, 0xffffffff ;  /* 0xffffffff18057836 */ /* 0x004fe20000000000 */
[----:B------:R-:W-:Y:S02]  /*0b60*/  IADD3 R12, -R12, RZ, RZ ;  /* 0x000000ff0c0c7210 */ /* 0x000fe40007ffe1ff */
[----:B------:R-:W-:Y:S01]  /*0b70*/  LOP3.LUT R11, R30, R11, RZ, 0xc0, !PT ;  /* 0x0000000b1e0b7212 */ /* 0x000fe200078ec0ff */
[----:B------:R-:W-:Y:S01]  /*0b80*/  IMAD.MOV R6, RZ, RZ, -R4 ;  /* 0x000000ffff067224 */ /* 0x000fe200078e0a04 */
[----:B------:R-:W-:Y:S01]  /*0b90*/  LOP3.LUT R5, R20, R5, RZ, 0xc0, !PT ;  /* 0x0000000514057212 */ /* 0x000fe200078ec0ff */
[----:B------:R-:W-:Y:S02]  /*0ba0*/  @P3 IMAD R0, R14, R12, R3 ;  /* 0x0000000c0e003224 */ /* 0x000fe400078e0203 */
[----:B------:R-:W-:Y:S02]  /*0bb0*/  IMAD R11, R10, R4, R11 ;  /* 0x000000040a0b7224 */ /* 0x000fe400078e020b */
[----:B0-----:R-:W-:-:S02]  /*0bc0*/  IMAD R3, R6, R21, R32 ;  /* 0x0000001506037224 */ /* 0x001fc400078e0220 */
[----:B------:R-:W-:Y:S01]  /*0bd0*/  IMAD R152, R11, R152, R0 ;  /* 0x000000980b987224 */ /* 0x000fe200078e0200 */
[----:B------:R-:W-:Y:S01]  /*0be0*/  MOV R0, 0x1 ;  /* 0x0000000100007802 */ /* 0x000fe20000000f00 */
[----:B------:R-:W-:-:S05]  /*0bf0*/  IMAD R3, R3, R24, R5 ;  /* 0x0000001803037224 */ /* 0x000fca00078e0205 */
[----:B------:R-:W-:Y:S02]  /*0c00*/  SEL R153, R3, R152, !P3 ;  /* 0x0000009803997207 */ /* 0x000fe40005800000 */
[----:B------:R-:W-:-:S07]  /*0c10*/  SEL R152, R152, R3, !P3 ;  /* 0x0000000398987207 */ /* 0x000fce0005800000 */
.L_x_4:
[----:B------:R-:W-:-:S08]  /*0c20*/  NOP ;  /* 0x0000000000007918 */ /* 0x000fd00000000000 */
[----:B------:R-:W0:Y:S02]  /*0c30*/  USETMAXREG.TRY_ALLOC.CTAPOOL UP0, 0xe8 ;  /* 0x000000e8000079c8 */ /* 0x000e240008000600 */
[----:B0-----:R-:W-:-:S13]  /*0c40*/  PLOP3.LUT P0, PT, PT, PT, UP0, 0x80, 0x0 ;  /* 0x000000000000781c */ /* 0x001fda0003f0f008 */
[----:B------:R-:W-:Y:S05]  /*0c50*/  @!P0 BRA `(.L_x_4) ;  /* 0xfffffffc00f08947 */ /* 0x000fea000383ffff */
[----:B------:R-:W-:Y:S01]  /*0c60*/  ULDC.64 UR4, c[0x0][0x598] ;  /* 0x0001660000047ab9 */ /* 0x000fe20000000a00 */
[----:B------:R-:W-:Y:S01]  /*0c70*/  ULDC.64 UR36, c[0x0][0x208] ;  /* 0x0000820000247ab9 */ /* 0x000fe20000000a00 */
[----:B------:R-:W-:-:S04]  /*0c80*/  ISETP.NE.U32.AND P0, PT, RZ, UR4, PT ;  /* 0x00000004ff007c0c */ /* 0x000fc8000bf05070 */
[----:B------:R-:W-:-:S13]  /*0c90*/  ISETP.NE.AND.EX P0, PT, RZ, UR5, PT, P0 ;  /* 0x00000005ff007c0c */ /* 0x000fda000bf05300 */
[----:B------:R-:W-:Y:S05]  /*0ca0*/  @!P0 BRA `(.L_x_7) ;  /* 0x00000000001c8947 */ /* 0x000fea0003800000 */
[----:B------:R-:W0:Y:S02]  /*0cb0*/  LDC.64 R4, c[0x0][0x598] ;  /* 0x00016600ff047b82 */ /* 0x000e240000000a00 */
[----:B0-----:R-:W2:Y:S02]  /*0cc0*/  LDG.E.64 R4, desc[UR36][R4.64] ;  /* 0x0000002404047981 */ /* 0x001ea4000c1e1b00 */
[----:B--2---:R-:W-:-:S04]  /*0cd0*/  ISETP.NE.U32.AND P0, PT, R4, RZ, PT ;  /* 0x000000ff0400720c */ /* 0x004fc80003f05070 */
[----:B------:R-:W-:-:S13]  /*0ce0*/  ISETP.NE.AND.EX P0, PT, R5, RZ, PT, P0 ;  /* 0x000000ff0500720c */ /* 0x000fda0003f05300 */
[----:B------:R-:W-:Y:S05]  /*0cf0*/  @!P0 BRA `(.L_x_7) ;  /* 0x0000000000088947 */ /* 0x000fea0003800000 */
[----:B------:R0:W5:Y:S01]  /*0d00*/  LD.E R154, desc[UR36][R4.64] ;  /* 0x00000024049a7980 */ /* 0x000162000c101900 */
[----:B------:R-:W-:Y:S05]  /*0d10*/  BRA `(.L_x_8) ;  /* 0x0000000000247947 */ /* 0x000fea0003800000 */
.L_x_7:
[----:B------:R-:W-:Y:S02]  /*0d20*/  ULDC.64 UR4, c[0x0][0x588] ;  /* 0x0001620000047ab9 */ /* 0x000fe40000000a00 */
[----:B------:R-:W-:-:S04]  /*0d30*/  ISETP.NE.U32.AND P0, PT, RZ, UR4, PT ;  /* 0x00000004ff007c0c */ /* 0x000fc8000bf05070 */
[----:B------:R-:W-:-:S13]  /*0d40*/  ISETP.NE.AND.EX P0, PT, RZ, UR5, PT, P0 ;  /* 0x00000005ff007c0c */ /* 0x000fda000bf05300 */
[----:B------:R-:W-:Y:S05]  /*0d50*/  @!P0 BRA `(.L_x_9) ;  /* 0x00000000000c8947 */ /* 0x000fea0003800000 */
[----:B------:R-:W0:Y:S02]  /*0d60*/  LDC.64 R154, c[0x0][0x588] ;  /* 0x00016200ff9a7b82 */ /* 0x000e240000000a00 */
[----:B0-----:R1:W5:Y:S01]  /*0d70*/  LDG.E R154, desc[UR36][R154.64] ;  /* 0x000000249a9a7981 */ /* 0x001362000c1e1900 */
[----:B------:R-:W-:Y:S05]  /*0d80*/  BRA `(.L_x_8) ;  /* 0x0000000000087947 */ /* 0x000fea0003800000 */
.L_x_9:
[----:B------:R-:W-:Y:S02]  /*0d90*/  ULDC UR4, c[0x0][0x580] ;  /* 0x0001600000047ab9 */ /* 0x000fe40000000800 */
[----:B------:R-:W-:-:S07]  /*0da0*/  IMAD.U32 R154, RZ, RZ, UR4 ;  /* 0x00000004ff9a7e24 */ /* 0x000fce000f8e00ff */
.L_x_8:
[----:B------:R-:W-:Y:S02]  /*0db0*/  ULDC.64 UR4, c[0x0][0x5a0] ;  /* 0x0001680000047ab9 */ /* 0x000fe40000000a00 */
[----:B------:R-:W-:-:S04]  /*0dc0*/  ISETP.NE.U32.AND P0, PT, RZ, UR4, PT ;  /* 0x00000004ff007c0c */ /* 0x000fc8000bf05070 */
[----:B------:R-:W-:-:S13]  /*0dd0*/  ISETP.NE.AND.EX P0, PT, RZ, UR5, PT, P0 ;  /* 0x00000005ff007c0c */ /* 0x000fda000bf05300 */
[----:B------:R-:W-:Y:S05]  /*0de0*/  @!P0 BRA `(.L_x_10) ;  /* 0x00000000001c8947 */ /* 0x000fea0003800000 */
[----:B0-----:R-:W0:Y:S02]  /*0df0*/  LDC.64 R4, c[0x0][0x5a0] ;  /* 0x00016800ff047b82 */ /* 0x001e240000000a00 */
[----:B0-----:R-:W2:Y:S02]  /*0e00*/  LDG.E.64 R4, desc[UR36][R4.64] ;  /* 0x0000002404047981 */ /* 0x001ea4000c1e1b00 */
[----:B--2---:R-:W-:-:S04]  /*0e10*/  ISETP.NE.U32.AND P0, PT, R4, RZ, PT ;  /* 0x000000ff0400720c */ /* 0x004fc80003f05070 */
[----:B------:R-:W-:-:S13]  /*0e20*/  ISETP.NE.AND.EX P0, PT, R5, RZ, PT, P0 ;  /* 0x000000ff0500720c */ /* 0x000fda0003f05300 */
[----:B------:R-:W-:Y:S05]  /*0e30*/  @!P0 BRA `(.L_x_10) ;  /* 0x0000000000088947 */ /* 0x000fea0003800000 */
[----:B-1----:R0:W5:Y:S01]  /*0e40*/  LD.E R155, desc[UR36][R4.64] ;  /* 0x00000024049b7980 */ /* 0x002162000c101900 */
[----:B------:R-:W-:Y:S05]  /*0e50*/  BRA `(.L_x_11) ;  /* 0x0000000000247947 */ /* 0x000fea0003800000 */
.L_x_10:
[----:B------:R-:W-:Y:S02]  /*0e60*/  ULDC.64 UR4, c[0x0][0x590] ;  /* 0x0001640000047ab9 */ /* 0x000fe40000000a00 */
[----:B------:R-:W-:-:S04]  /*0e70*/  ISETP.NE.U32.AND P0, PT, RZ, UR4, PT ;  /* 0x00000004ff007c0c */ /* 0x000fc8000bf05070 */
[----:B------:R-:W-:-:S13]  /*0e80*/  ISETP.NE.AND.EX P0, PT, RZ, UR5, PT, P0 ;  /* 0x00000005ff007c0c */ /* 0x000fda000bf05300 */
[----:B------:R-:W-:Y:S05]  /*0e90*/  @!P0 BRA `(.L_x_12) ;  /* 0x00000000000c8947 */ /* 0x000fea0003800000 */
[----:B0-----:R-:W1:Y:S02]  /*0ea0*/  LDC.64 R4, c[0x0][0x590] ;  /* 0x00016400ff047b82 */ /* 0x001e640000000a00 */
[----:B-1----:R1:W5:Y:S01]  /*0eb0*/  LDG.E R155, desc[UR36][R4.64] ;  /* 0x00000024049b7981 */ /* 0x002362000c1e1900 */
[----:B------:R-:W-:Y:S05]  /*0ec0*/  BRA `(.L_x_11) ;  /* 0x0000000000087947 */ /* 0x000fea0003800000 */
.L_x_12:
[----:B------:R-:W-:Y:S02]  /*0ed0*/  ULDC UR4, c[0x0][0x584] ;  /* 0x0001610000047ab9 */ /* 0x000fe40000000800 */
[----:B-1----:R-:W-:-:S07]  /*0ee0*/  IMAD.U32 R155, RZ, RZ, UR4 ;  /* 0x00000004ff9b7e24 */ /* 0x002fce000f8e00ff */
.L_x_11:
[----:B------:R-:W-:-:S13]  /*0ef0*/  LOP3.LUT P0, RZ, R0, 0xff, RZ, 0xc0, !PT ;  /* 0x000000ff00ff7812 */ /* 0x000fda000780c0ff */
[----:B------:R-:W-:Y:S05]  /*0f00*/  @!P0 EXIT ;  /* 0x000000000000894d */ /* 0x000fea0003800000 */
[----:B------:R-:W-:Y:S01]  /*0f10*/  ULDC UR4, c[0x0][0x28c] ;  /* 0x0000a30000047ab9 */ /* 0x000fe20000000800 */
[----:B------:R-:W-:Y:S01]  /*0f20*/  LOP3.LUT R166, R19, 0x1, RZ, 0xfc, !PT ;  /* 0x0000000113a67812 */ /* 0x000fe200078efcff */
[----:B------:R-:W-:Y:S01]  /*0f30*/  UIADD3 UR4, UR4, 0x1f, URZ ;  /* 0x0000001f04047890 */ /* 0x000fe2000fffe03f */
[----:B------:R-:W-:Y:S01]  /*0f40*/  UMOV UR38, URZ ;  /* 0x0000003f00267c82 */ /* 0x000fe20008000000 */
[----:B------:R-:W-:Y:S02]  /*0f50*/  UMOV UR39, URZ ;  /* 0x0000003f00277c82 */ /* 0x000fe40008000000 */
[----:B------:R-:W-:-:S04]  /*0f60*/  USHF.R.S32.HI UR5, URZ, 0x1f, UR4 ;  /* 0x0000001f3f057899 */ /* 0x000fc80008011404 */
[----:B------:R-:W-:-:S04]  /*0f70*/  ULEA.HI UR5, UR5, UR4, URZ, 0x5 ;  /* 0x0000000405057291 */ /* 0x000fc8000f8f283f */
[----:B------:R-:W-:-:S12]  /*0f80*/  USHF.R.S32.HI UR40, URZ, 0x5, UR5 ;  /* 0x000000053f287899 */ /* 0x000fd80008011405 */
.L_x_284:
[----:B------:R-:W-:Y:S01]  /*0f90*/  LOP3.LUT R0, R18, 0x80, RZ, 0xc0, !PT ;  /* 0x0000008012007812 */ /* 0x000fe200078ec0ff */
[----:B--2---:R-:W2:Y:S01]  /*0fa0*/  S2UR UR7, SR_CgaCtaId ;  /* 0x00000000000779c3 */ /* 0x004ea20000008800 */
[----:B------:R-:W-:Y:S02]  /*0fb0*/  UMOV UR6, 0x400 ;  /* 0x0000040000067882 */ /* 0x000fe40000000000 */
[----:B------:R-:W-:-:S06]  /*0fc0*/  SHF.R.U32.HI R0, RZ, 0x7, R0 ;  /* 0x00000007ff007819 */ /* 0x000fcc0000011600 */
[----:B---3--:R-:W3:Y:S01]  /*0fd0*/  SHFL.IDX PT, R0, R0, RZ, 0x1f ;  /* 0x00001fff00007589 */ /* 0x008ee200000e0000 */
[----:B--2---:R-:W-:Y:S01]  /*0fe0*/  ULEA UR42, UR7, UR6, 0x18 ;  /* 0x00000006072a7291 */ /* 0x004fe2000f8ec03f */
[----:B---3--:R-:W-:-:S13]  /*0ff0*/  R2UR UR4, R0 ;  /* 0x00000000000472ca */ /* 0x008fda00000e0000 */
[----:B------:R-:W-:-:S04]  /*1000*/  ULEA.HI UR5, UR4, UR4, URZ, 0x1 ;  /* 0x0000000404057291 */ /* 0x000fc8000f8f083f */
[----:B------:R-:W-:-:S04]  /*1010*/  ULOP3.LUT UR5, UR5, 0x7fffe, URZ, 0xc0, !UPT ;  /* 0x0007fffe05057892 */ /* 0x000fc8000f8ec03f */
[----:B------:R-:W-:-:S03]  /*1020*/  UIADD3 UR5, UR4, -UR5, URZ ;  /* 0x8000000504057290 */ /* 0x000fc6000fffe03f */
[----:B------:R-:W-:Y:S01]  /*1030*/  ULDC UR4, c[0x0][0x28c] ;  /* 0x0000a30000047ab9 */ /* 0x000fe20000000800 */
[----:B------:R-:W-:Y:S01]  /*1040*/  ULEA UR5, UR5, UR42, 0xd ;  /* 0x0000002a05057291 */ /* 0x000fe2000f8e683f */
[----:B------:R-:W-:-:S03]  /*1050*/  ISETP.LT.AND P0, PT, RZ, UR4, PT ;  /* 0x00000004ff007c0c */ /* 0x000fc6000bf01270 */
[----:B------:R-:W-:-:S04]  /*1060*/  UIADD3 UR5, UR5, 0x180, URZ ;  /* 0x0000018005057890 */ /* 0x000fc8000fffe03f */
[----:B------:R-:W-:-:S04]  /*1070*/  USHF.R.U32.HI UR5, URZ, 0x4, UR5 ;  /* 0x000000043f057899 */ /* 0x000fc80008011605 */
[----:B------:R-:W-:Y:S02]  /*1080*/  ULOP3.LUT UR41, UR5, 0x3fff, URZ, 0xc0, !UPT ;  /* 0x00003fff05297892 */ /* 0x000fe4000f8ec03f */
[----:B-1--4-:R-:W-:Y:S10]  /*1090*/  @P0 BRA `(.L_x_13) ;  /* 0x0000000000400947 */ /* 0x012ff40003800000 */
[----:B------:R-:W-:Y:S01]  /*10a0*/  MOV R0, 0x0 ;  /* 0x0000000000007802 */ /* 0x000fe20000000f00 */
[----:B------:R-:W-:Y:S01]  /*10b0*/  ULDC.64 UR4, c[0x4][0x68] ;  /* 0x01001a0000047ab9 */ /* 0x000fe20000000a00 */
[----:B------:R-:W-:Y:S01]  /*10c0*/  ULDC.64 UR6, c[0x4][0x8] ;  /* 0x0100020000067ab9 */ /* 0x000fe20000000a00 */
[----:B01----:R-:W-:Y:S01]  /*10d0*/  MOV R4, UR4 ;  /* 0x0000000400047c02 */ /* 0x003fe20008000f00 */
[----:B------:R0:W1:Y:S01]  /*10e0*/  LDC.64 R14, c[0x4][R0] ;  /* 0x01000000000e7b82 */ /* 0x0000620000000a00 */
[----:B------:R-:W-:Y:S01]  /*10f0*/  IMAD.U32 R5, RZ, RZ, UR5 ;  /* 0x00000005ff057e24 */ /* 0x000fe2000f8e00ff */
[----:B------:R-:W-:Y:S01]  /*1100*/  ULDC.64 UR4, c[0x4][0x70] ;  /* 0x01001c0000047ab9 */ /* 0x000fe20000000a00 */
[----:B------:R-:W-:Y:S01]  /*1110*/  IMAD.U32 R10, RZ, RZ, UR6 ;  /* 0x00000006ff0a7e24 */ /* 0x000fe2000f8e00ff */
[----:B------:R-:W-:Y:S01]  /*1120*/  MOV R7, UR5 ;  /* 0x0000000500077c02 */ /* 0x000fe20008000f00 */
[----:B------:R-:W-:Y:S01]  /*1130*/  IMAD.U32 R6, RZ, RZ, UR4 ;  /* 0x00000004ff067e24 */ /* 0x000fe2000f8e00ff */
[----:B------:R-:W-:Y:S01]  /*1140*/  MOV R8, 0x1e1 ;  /* 0x000001e100087802 */ /* 0x000fe20000000f00 */
[----:B------:R-:W-:-:S02]  /*1150*/  IMAD.U32 R11, RZ, RZ, UR7 ;  /* 0x00000007ff0b7e24 */ /* 0x000fc4000f8e00ff */
[----:B------:R-:W-:Y:S02]  /*1160*/  IMAD.MOV.U32 R12, RZ, RZ, 0x1 ;  /* 0x00000001ff0c7424 */ /* 0x000fe400078e00ff */
[----:B0-----:R-:W-:-:S07]  /*1170*/  IMAD.MOV.U32 R13, RZ, RZ, RZ ;  /* 0x000000ffff0d7224 */ /* 0x001fce00078e00ff */
[----:B------:R-:W-:-:S07]  /*1180*/  LEPC R20, `(.L_x_13) ;  /* 0x000000001014794e */ /* 0x000fce0000000000 */
[----:B-1---5:R-:W-:Y:S05]  /*1190*/  CALL.ABS.NOINC R14 ;  /* 0x000000000e007343 */ /* 0x022fea0003c00000 */
.L_x_13:
[----:B------:R-:W-:-:S13]  /*11a0*/  ISETP.NE.AND P0, PT, R166, 0x3, PT ;  /* 0x00000003a600780c */ /* 0x000fda0003f05270 */
[----:B------:R-:W-:Y:S05]  /*11b0*/  @!P0 BRA `(.L_x_14) ;  /* 0x0000000000048947 */ /* 0x000fea0003800000 */
[----:B------:R-:W-:Y:S01]  /*11c0*/  BPT.TRAP 0x1 ;  /* 0x000000040000795c */ /* 0x000fe20000300000 */
.L_x_14:
[----:B------:R-:W-:Y:S01]  /*11d0*/  IMAD.U32 R0, RZ, RZ, UR38 ;  /* 0x00000026ff007e24 */ /* 0x000fe2000f8e00ff */
[----:B------:R-:W-:-:S04]  /*11e0*/  MOV R3, UR39 ;  /* 0x0000002700037c02 */ /* 0x000fc80008000f00 */
[----:B------:R-:W-:Y:S02]  /*11f0*/  LEA R3, R3, UR42, 0x3 ;  /* 0x0000002a03037c11 */ /* 0x000fe4000f8e18ff */
[----:B------:R-:W-:-:S04]  /*1200*/  SHF.L.U32 R0, R0, 0x1f, RZ ;  /* 0x0000001f00007819 */ /* 0x000fc800000006ff */
[----:B------:R2:W3:Y:S01]  /*1210*/  SYNCS.PHASECHK.TRANS64.TRYWAIT P1, [R3+URZ], R0 ;  /* 0x00000000030075a7 */ /* 0x0004e2000802017f */
[----:B------:R-:W-:Y:S05]  /*1220*/  @!P0 BRA `(.L_x_15) ;  /* 0x0000000000048947 */ /* 0x000fea0003800000 */
[----:B------:R-:W-:Y:S01]  /*1230*/  BPT.TRAP 0x1 ;  /* 0x000000040000795c */ /* 0x000fe20000300000 */
.L_x_15:
[----:B---3--:R-:W-:Y:S05]  /*1240*/  @P1 BRA `(.L_x_16) ;  /* 0x0000000000081947 */ /* 0x008fea0003800000 */
[----:B------:R-:W3:Y:S02]  /*1250*/  SYNCS.PHASECHK.TRANS64.TRYWAIT P1, [R3+URZ], R0 ;  /* 0x00000000030075a7 */ /* 0x000ee4000802017f */
[----:B---3--:R-:W-:Y:S05]  /*1260*/  @!P1 BRA `(.L_x_17) ;  /* 0x0000009000989947 */ /* 0x008fea0003800000 */
.L_x_16:
[----:B------:R-:W-:-:S04]  /*1270*/  UISETP.LT.AND UP0, UPT, UR40, 0x1, UPT ;  /* 0x000000012800788c */ /* 0x000fc8000bf01270 */
[----:B------:R-:W-:-:S04]  /*1280*/  USEL UR4, UR40, 0x1, UP0 ;  /* 0x0000000128047887 */ /* 0x000fc80008000000 */
[----:B------:R-:W-:-:S06]  /*1290*/  UIADD3 UR4, UR40, -UR4, URZ ;  /* 0x8000000428047290 */ /* 0x000fcc000fffe03f */
[----:B--23--:R-:W-:Y:S01]  /*12a0*/  IMAD.U32 R0, RZ, RZ, UR4 ;  /* 0x00000004ff007e24 */ /* 0x00cfe2000f8e00ff */
[----:B------:R-:W-:Y:S05]  /*12b0*/  WARPSYNC.ALL ;  /* 0x0000000000007948 */ /* 0x000fea0003800000 */
[----:B------:R-:W-:Y:S01]  /*12c0*/  ISETP.GE.AND P1, PT, R0, 0x1, PT ;  /* 0x000000010000780c */ /* 0x000fe20003f26270 */
[----:B------:R-:W-:Y:S01]  /*12d0*/  UIADD3 UR4, UR42, 0x38180, URZ ;  /* 0x000381802a047890 */ /* 0x000fe2000fffe03f */
[----:B------:R-:W-:Y:S01]  /*12e0*/  WARPGROUP.ARRIVE ;  /* 0x00000000000079c5 */ /* 0x000fe20000000000 */
[----:B------:R-:W-:Y:S01]  /*12f0*/  UMOV UR9, 0x40000040 ;  /* 0x4000004000097882 */ /* 0x000fe20000000000 */
[----:B------:R-:W-:Y:S01]  /*1300*/  UMOV UR11, 0x40000040 ;  /* 0x40000040000b7882 */ /* 0x000fe20000000000 */
[----:B------:R-:W-:-:S04]  /*1310*/  USHF.R.U32.HI UR4, URZ, 0x4, UR4 ;  /* 0x000000043f047899 */ /* 0x000fc80008011604 */
[----:B------:R-:W-:Y:S02]  /*1320*/  ULOP3.LUT UR5, UR4, 0x3fff, URZ, 0xc0, !UPT ;  /* 0x00003fff04057892 */ /* 0x000fe4000f8ec03f */
[----:B------:R-:W-:Y:S02]  /*1330*/  ULOP3.LUT UR4, UR41, 0x10000, URZ, 0xfc, !UPT ;  /* 0x0001000029047892 */ /* 0x000fe4000f8efc3f */
[----:B------:R-:W-:Y:S02]  /*1340*/  ULOP3.LUT UR5, UR5, 0x10000, URZ, 0xfc, !UPT ;  /* 0x0001000005057892 */ /* 0x000fe4000f8efc3f */
[----:B------:R-:W-:Y:S02]  /*1350*/  ULEA UR6, UR39, UR4, 0xb ;  /* 0x0000000427067291 */ /* 0x000fe4000f8e583f */
[----:B------:R-:W-:-:S05]  /*1360*/  ULEA UR7, UR39, UR5, 0xa ;  /* 0x0000000527077291 */ /* 0x000fca000f8e503f */
[----:B------:R-:W-:Y:S02]  /*1370*/  UMOV UR8, UR6 ;  /* 0x0000000600087c82 */ /* 0x000fe40008000000 */
[----:B------:R-:W-:Y:S02]  /*1380*/  UMOV UR10, UR7 ;  /* 0x00000007000a7c82 */ /* 0x000fe40008000000 */
[----:B------:R-:W-:Y:S01]  /*1390*/  HGMMA.64x128x8.F32.TF32 R88, gdesc[UR8], RZ, !UPT, gsb0 ;  /* 0x05e00000085879f0 */ /* 0x000fe2000c0028ff */
[----:B------:R-:W-:Y:S01]  /*13a0*/  UIADD3 UR8, UR6, 0x400, URZ ;  /* 0x0000040006087890 */ /* 0x000fe2000fffe03f */
[----:B------:R-:W-:Y:S01]  /*13b0*/  UMOV UR9, 0x40000040 ;  /* 0x4000004000097882 */ /* 0x000fe20000000000 */
[----:B------:R-:W-:Y:S02]  /*13c0*/  WARPGROUP.DEPBAR.LE gsb0, 0x0 ;  /* 0x00008000000079c5 */ /* 0x000fe40000010000 */
[----:B------:R-:W-:-:S07]  /*13d0*/  WARPGROUP.ARRIVE ;  /* 0x00000000000079c5 */ /* 0x000fce0000000000 */
[----:B------:R-:W-:Y:S01]  /*13e0*/  HGMMA.64x128x8.F32.TF32 R24, gdesc[UR8], RZ, !UPT, gsb0 ;  /* 0x05e00000081879f0 */ /* 0x000fe2000c0028ff */
[----:B------:R-:W-:Y:S02]  /*13f0*/  UIADD3 UR8, UR6, 0x2, URZ ;  /* 0x0000000206087890 */ /* 0x000fe4000fffe03f */
[----:B------:R-:W-:Y:S01]  /*1400*/  UIADD3 UR10, UR7, 0x2, URZ ;  /* 0x00000002070a7890 */ /* 0x000fe2000fffe03f */
[----:B------:R-:W-:Y:S01]  /*1410*/  UMOV UR9, 0x40000040 ;  /* 0x4000004000097882 */ /* 0x000fe20000000000 */
[----:B------:R-:W-:Y:S01]  /*1420*/  UMOV UR11, 0x40000040 ;  /* 0x40000040000b7882 */ /* 0x000fe20000000000 */
[----:B------:R-:W-:Y:S02]  /*1430*/  WARPGROUP.DEPBAR.LE gsb0, 0x0 ;  /* 0x00008000000079c5 */ /* 0x000fe40000010000 */
[----:B------:R-:W-:-:S06]  /*1440*/  WARPGROUP.ARRIVE ;  /* 0x00000000000079c5 */ /* 0x000fcc0000000000 */
[----:B------:R-:W-:Y:S01]  /*1450*/  HGMMA.64x128x8.F32.TF32 R88, gdesc[UR8], R88, gsb0 ;  /* 0x05e00000085879f0 */ /* 0x000fe20008002858 */
[----:B------:R-:W-:Y:S01]  /*1460*/  UIADD3 UR8, UR6, 0x402, URZ ;  /* 0x0000040206087890 */ /* 0x000fe2000fffe03f */
[----:B------:R-:W-:Y:S01]  /*1470*/  UMOV UR9, 0x40000040 ;  /* 0x4000004000097882 */ /* 0x000fe20000000000 */
[----:B------:R-:W-:Y:S02]  /*1480*/  WARPGROUP.DEPBAR.LE gsb0, 0x0 ;  /* 0x00008000000079c5 */ /* 0x000fe40000010000 */
[----:B------:R-:W-:-:S07]  /*1490*/  WARPGROUP.ARRIVE ;  /* 0x00000000000079c5 */ /* 0x000fce0000000000 */
[----:B------:R-:W-:Y:S01]  /*14a0*/  HGMMA.64x128x8.F32.TF32 R24, gdesc[UR8], R24, gsb0 ;  /* 0x05e00000081879f0 */ /* 0x000fe20008002818 */
        /* <DEDUP_REMOVED lines=23> */
[----:B------:R-:W-:Y:S03]  /*1620*/  HGMMA.64x128x8.F32.TF32 R24, gdesc[UR8], R24, gsb0 ;  /* 0x05e00000081879f0 */ /* 0x000fe60008002818 */
[----:B------:R-:W-:Y:S02]  /*1630*/  WARPGROUP.DEPBAR.LE gsb0, 0x0 ;  /* 0x00008000000079c5 */ /* 0x000fe40000010000 */
[----:B------:R-:W-:Y:S05]  /*1640*/  @!P1 BRA `(.L_x_18) ;  /* 0x0000000400689947 */ /* 0x000fea0003800000 */
[----:B------:R-:W-:-:S04]  /*1650*/  UIADD3 UR6, UR39, 0x1, URZ ;  /* 0x0000000127067890 */ /* 0x000fc8000fffe03f */
[----:B------:R-:W-:-:S04]  /*1660*/  UISETP.NE.AND UP0, UPT, UR6, 0x7, UPT ;  /* 0x000000070600788c */ /* 0x000fc8000bf05270 */
[----:B------:R-:W-:Y:S02]  /*1670*/  USEL UR7, URZ, 0x1, UP0 ;  /* 0x000000013f077887 */ /* 0x000fe40008000000 */
[----:B------:R-:W-:Y:S02]  /*1680*/  USEL UR6, UR6, URZ, UP0 ;  /* 0x0000003f06067287 */ /* 0x000fe40008000000 */
[----:B------:R-:W-:-:S06]  /*1690*/  ULOP3.LUT UR7, UR38, UR7, URZ, 0x3c, !UPT ;  /* 0x0000000726077292 */ /* 0x000fcc000f8e3c3f */
[----:B01----:R-:W-:Y:S01]  /*16a0*/  MOV R5, UR7 ;  /* 0x0000000700057c02 */ /* 0x003fe20008000f00 */
[----:B------:R-:W-:-:S06]  /*16b0*/  UMOV UR7, UR39 ;  /* 0x0000002700077c82 */ /* 0x000fcc0008000000 */
.L_x_25:
[----:B01----:R-:W-:Y:S05]  /*16c0*/  @!P0 BRA `(.L_x_19) ;  /* 0x0000000000048947 */ /* 0x003fea0003800000 */
[----:B------:R-:W-:Y:S01]  /*16d0*/  BPT.TRAP 0x1 ;  /* 0x000000040000795c */ /* 0x000fe20000300000 */
.L_x_19:
[----:B------:R-:W0:Y:S01]  /*16e0*/  S2UR UR9, SR_CgaCtaId ;  /* 0x00000000000979c3 */ /* 0x000e220000008800 */
[----:B------:R-:W-:Y:S01]  /*16f0*/  UMOV UR8, 0x400 ;  /* 0x0000040000087882 */ /* 0x000fe20000000000 */
[----:B------:R-:W-:Y:S01]  /*1700*/  SHF.L.U32 R3, R5, 0x1f, RZ ;  /* 0x0000001f05037819 */ /* 0x000fe200000006ff */
[----:B0-----:R-:W-:-:S04]  /*1710*/  ULEA UR14, UR9, UR8, 0x18 ;  /* 0x00000008090e7291 */ /* 0x001fc8000f8ec03f */
[----:B------:R-:W-:-:S09]  /*1720*/  ULEA UR8, UR6, UR14, 0x3 ;  /* 0x0000000e06087291 */ /* 0x000fd2000f8e183f */
[----:B------:R0:W1:Y:S01]  /*1730*/  SYNCS.PHASECHK.TRANS64.TRYWAIT P1, [UR8], R3 ;  /* 0x00000003ff0075a7 */ /* 0x0000620008020148 */
[----:B------:R-:W-:Y:S05]  /*1740*/  @!P0 BRA `(.L_x_20) ;  /* 0x0000000000048947 */ /* 0x000fea0003800000 */
[----:B------:R-:W-:Y:S01]  /*1750*/  BPT.TRAP 0x1 ;  /* 0x000000040000795c */ /* 0x000fe20000300000 */
.L_x_20:
[----:B-1----:R-:W-:Y:S05]  /*1760*/  @P1 BRA `(.L_x_21) ;  /* 0x0000000000081947 */ /* 0x002fea0003800000 */
[----:B------:R-:W1:Y:S02]  /*1770*/  SYNCS.PHASECHK.TRANS64.TRYWAIT P1, [UR8], R3 ;  /* 0x00000003ff0075a7 */ /* 0x000e640008020148 */
[----:B-1----:R-:W-:Y:S05]  /*1780*/  @!P1 BRA `(.L_x_22) ;  /* 0x0000008c00649947 */ /* 0x002fea0003800000 */
.L_x_21:
[----:B------:R-:W-:Y:S01]  /*1790*/  ULEA UR12, UR6, UR4, 0xb ;  /* 0x00000004060c7291 */ /* 0x000fe2000f8e583f */
[----:B------:R-:W-:Y:S01]  /*17a0*/  WARPGROUP.ARRIVE ;  /* 0x00000000000079c5 */ /* 0x000fe20000000000 */
[----:B------:R-:W-:Y:S01]  /*17b0*/  ULEA UR13, UR6, UR5, 0xa ;  /* 0x00000005060d7291 */ /* 0x000fe2000f8e503f */
[----:B------:R-:W-:Y:S01]  /*17c0*/  UMOV UR9, 0x40000040 ;  /* 0x4000004000097882 */ /* 0x000fe20000000000 */
[----:B------:R-:W-:-:S03]  /*17d0*/  UMOV UR11, 0x40000040 ;  /* 0x40000040000b7882 */ /* 0x000fc60000000000 */
[----:B------:R-:W-:Y:S02]  /*17e0*/  UMOV UR8, UR12 ;  /* 0x0000000c00087c82 */ /* 0x000fe40008000000 */
[----:B------:R-:W-:Y:S02]  /*17f0*/  UMOV UR10, UR13 ;  /* 0x0000000d000a7c82 */ /* 0x000fe40008000000 */
        /* <DEDUP_REMOVED lines=44> */
[----:B------:R-:W-:Y:S01]  /*1ac0*/  BPT.TRAP 0x1 ;  /* 0x000000040000795c */ /* 0x000fe20000300000 */
.L_x_23:
[----:B------:R-:W-:Y:S01]  /*1ad0*/  ULEA UR8, UR7, UR14, 0x3 ;  /* 0x0000000e07087291 */ /* 0x000fe2000f8e183f */
[----:B------:R-:W-:-:S03]  /*1ae0*/  ISETP.GT.U32.AND P1, PT, R19, 0x1, PT ;  /* 0x000000011300780c */ /* 0x000fc60003f24070 */
[----:B------:R-:W-:-:S04]  /*1af0*/  UIADD3 UR8, UR8, 0x38, URZ ;  /* 0x0000003808087890 */ /* 0x000fc8000fffe03f */
[----:B------:R-:W-:-:S09]  /*1b00*/  UPRMT UR8, URZ, 0x654, UR8 ;  /* 0x000006543f087896 */ /* 0x000fd20008000008 */
[----:B------:R-:W-:Y:S01]  /*1b10*/  SYNCS.ARRIVE.TRANS64.RED.A1T0 RZ, [UR8], RZ ;  /* 0x000000ffffff79a7 */ /* 0x000fe20008100408 */
[----:B------:R-:W-:Y:S05]  /*1b20*/  @P1 BRA `(.L_x_24) ;  /* 0x0000000000041947 */ /* 0x000fea0003800000 */
[----:B------:R-:W-:Y:S01]  /*1b30*/  BPT.TRAP 0x1 ;  /* 0x000000040000795c */ /* 0x000fe20000300000 */
.L_x_24:
[----:B------:R-:W-:Y:S01]  /*1b40*/  UIADD3 UR6, UR6, 0x1, URZ ;  /* 0x0000000106067890 */ /* 0x000fe2000fffe03f */
[C---:B------:R-:W-:Y:S01]  /*1b50*/  ISETP.GT.AND P1, PT, R0.reuse, 0x1, PT ;  /* 0x000000010000780c */ /* 0x040fe20003f24270 */
[----:B------:R-:W-:Y:S01]  /*1b60*/  UIADD3 UR7, UR7, 0x1, URZ ;  /* 0x0000000107077890 */ /* 0x000fe2000fffe03f */
[----:B------:R-:W-:Y:S01]  /*1b70*/  VIADD R0, R0, 0xffffffff ;  /* 0xffffffff00007836 */ /* 0x000fe20000000000 */
[----:B------:R-:W-:Y:S02]  /*1b80*/  UISETP.NE.AND UP0, UPT, UR6, 0x7, UPT ;  /* 0x000000070600788c */ /* 0x000fe4000bf05270 */
[----:B------:R-:W-:Y:S02]  /*1b90*/  UISETP.NE.AND UP1, UPT, UR7, 0x7, UPT ;  /* 0x000000070700788c */ /* 0x000fe4000bf25270 */
[----:B------:R-:W-:Y:S02]  /*1ba0*/  USEL UR8, URZ, 0x1, UP0 ;  /* 0x000000013f087887 */ /* 0x000fe40008000000 */
[----:B------:R-:W-:-:S02]  /*1bb0*/  USEL UR6, UR6, URZ, UP0 ;  /* 0x0000003f06067287 */ /* 0x000fc40008000000 */
[----:B------:R-:W-:Y:S02]  /*1bc0*/  USEL UR7, UR7, URZ, UP1 ;  /* 0x0000003f07077287 */ /* 0x000fe40008800000 */
[----:B------:R-:W-:Y:S01]  /*1bd0*/  LOP3.LUT R5, R5, UR8, RZ, 0x3c, !PT ;  /* 0x0000000805057c12 */ /* 0x000fe2000f8e3cff */
[----:B------:R-:W-:Y:S09]  /*1be0*/  @P1 BRA `(.L_x_25) ;  /* 0xfffffff800b41947 */ /* 0x000ff2000383ffff */
.L_x_18:
[----:B------:R-:W2:Y:S02]  /*1bf0*/  LDC R0, c[0x0][0x28c] ;  /* 0x0000a300ff007b82 */ /* 0x000ea40000000800 */
[----:B--2---:R-:W-:-:S13]  /*1c00*/  ISETP.GE.AND P1, PT, R0, 0x1, PT ;  /* 0x000000010000780c */ /* 0x004fda0003f26270 */
[----:B------:R-:W-:Y:S05]  /*1c10*/  @!P1 BRA `(.L_x_26) ;  /* 0x0000000000509947 */ /* 0x000fea0003800000 */
[----:B------:R-:W-:Y:S05]  /*1c20*/  @!P0 BRA `(.L_x_27) ;  /* 0x0000000000048947 */ /* 0x000fea0003800000 */
[----:B------:R-:W-:Y:S01]  /*1c30*/  BPT.TRAP 0x1 ;  /* 0x000000040000795c */ /* 0x000fe20000300000 */
.L_x_27:
[----:B------:R-:W-:Y:S01]  /*1c40*/  UISETP.LT.AND UP0, UPT, UR40, 0x1, UPT ;  /* 0x000000012800788c */ /* 0x000fe2000bf01270 */
[----:B------:R-:W2:Y:S01]  /*1c50*/  S2UR UR7, SR_CgaCtaId ;  /* 0x00000000000779c3 */ /* 0x000ea20000008800 */
[----:B------:R-:W-:Y:S02]  /*1c60*/  ISETP.GT.U32.AND P0, PT, R19, 0x1, PT ;  /* 0x000000011300780c */ /* 0x000fe40003f04070 */
[----:B------:R-:W-:-:S04]  /*1c70*/  USEL UR6, UR40, 0x1, UP0 ;  /* 0x0000000128067887 */ /* 0x000fc80008000000 */
[----:B------:R-:W-:-:S04]  /*1c80*/  UIADD3 UR6, UR39, UR40, -UR6 ;  /* 0x0000002827067290 */ /* 0x000fc8000fffe806 */
[----:B------:R-:W-:-:S04]  /*1c90*/  UIMAD.WIDE.U32 UR4, UR6, 0x24924925, URZ ;  /* 0x24924925060478a5 */ /* 0x000fc8000f8e003f */
[----:B------:R-:W-:-:S04]  /*1ca0*/  UIADD3 UR4, UR6, -UR5, URZ ;  /* 0x8000000506047290 */ /* 0x000fc8000fffe03f */
[----:B------:R-:W-:-:S03]  /*1cb0*/  ULEA.HI UR4, UR4, UR5, URZ, 0x1f ;  /* 0x0000000504047291 */ /* 0x000fc6000f8ff83f */
[----:B------:R-:W-:Y:S01]  /*1cc0*/  UMOV UR5, 0x400 ;  /* 0x0000040000057882 */ /* 0x000fe20000000000 */
[----:B------:R-:W-:Y:S02]  /*1cd0*/  USHF.R.U32.HI UR4, URZ, 0x2, UR4 ;  /* 0x000000023f047899 */ /* 0x000fe40008011604 */
[----:B--2---:R-:W-:Y:S02]  /*1ce0*/  ULEA UR5, UR7, UR5, 0x18 ;  /* 0x0000000507057291 */ /* 0x004fe4000f8ec03f */
[----:B------:R-:W-:-:S04]  /*1cf0*/  UIMAD UR4, UR4, -0x7, UR6 ;  /* 0xfffffff9040478a4 */ /* 0x000fc8000f8e0206 */
[----:B------:R-:W-:-:S04]  /*1d00*/  ULEA UR4, UR4, UR5, 0x3 ;  /* 0x0000000504047291 */ /* 0x000fc8000f8e183f */
[----:B------:R-:W-:-:S04]  /*1d10*/  UIADD3 UR4, UR4, 0x38, URZ ;  /* 0x0000003804047890 */ /* 0x000fc8000fffe03f */
[----:B------:R-:W-:-:S09]  /*1d20*/  UPRMT UR4, URZ, 0x654, UR4 ;  /* 0x000006543f047896 */ /* 0x000fd20008000004 */
[----:B------:R-:W-:Y:S01]  /*1d30*/  SYNCS.ARRIVE.TRANS64.RED.A1T0 RZ, [UR4], RZ ;  /* 0x000000ffffff79a7 */ /* 0x000fe20008100404 */
[----:B------:R-:W-:Y:S05]  /*1d40*/  @P0 BRA `(.L_x_26) ;  /* 0x0000000000040947 */ /* 0x000fea0003800000 */
[----:B------:R-:W-:Y:S01]  /*1d50*/  BPT.TRAP 0x1 ;  /* 0x000000040000795c */ /* 0x000fe20000300000 */
.L_x_26:
[----:B------:R-:W2:Y:S01]  /*1d60*/  LDC R6, c[0x0][0x288] ;  /* 0x0000a200ff067b82 */ /* 0x000ea20000000800 */
[----:B01----:R-:W-:Y:S01]  /*1d70*/  SHF.R.U32.HI R3, RZ, 0x2, R18 ;  /* 0x00000002ff037819 */ /* 0x003fe20000011612 */
[----:B------:R-:W-:Y:S01]  /*1d80*/  UIADD3 UR39, UR40, UR39, URZ ;  /* 0x0000002728277290 */ /* 0x000fe2000fffe03f */
[----:B------:R-:W-:Y:S01]  /*1d90*/  LOP3.LUT R4, R18, 0x60, RZ, 0xc0, !PT ;  /* 0x0000006012047812 */ /* 0x000fe200078ec0ff */
[----:B------:R-:W-:Y:S01]  /*1da0*/  IMAD.SHL.U32 R15, R152, 0x100, RZ ;  /* 0x00000100980f7824 */ /* 0x000fe200078e00ff */
[----:B------:R-:W-:Y:S01]  /*1db0*/  LOP3.LUT R3, R3, 0x7, RZ, 0xc0, !PT ;  /* 0x0000000703037812 */ /* 0x000fe200078ec0ff */
[----:B------:R-:W-:Y:S01]  /*1dc0*/  UISETP.GT.U32.AND UP0, UPT, UR39, 0x6, UPT ;  /* 0x000000062700788c */ /* 0x000fe2000bf04070 */
[----:B------:R-:W-:Y:S01]  /*1dd0*/  SHF.R.U32.HI R10, RZ, 0x1, R4 ;  /* 0x00000001ff0a7819 */ /* 0x000fe20000011604 */
[----:B------:R-:W-:Y:S01]  /*1de0*/  UIMAD.WIDE.U32 UR4, UR39, 0x24924925, URZ ;  /* 0x24924925270478a5 */ /* 0x000fe2000f8e003f */
[----:B------:R-:W-:Y:S01]  /*1df0*/  LOP3.LUT R0, R22, 0x1, RZ, 0xc0, !PT ;  /* 0x0000000116007812 */ /* 0x000fe200078ec0ff */
[----:B------:R-:W-:Y:S01]  /*1e00*/  ULDC UR7, c[0x0][0x284] ;  /* 0x0000a10000077ab9 */ /* 0x000fe20000000800 */
[----:B------:R-:W-:Y:S01]  /*1e10*/  IADD3 R5, RZ, -R10, -R3 ;  /* 0x8000000aff057210 */ /* 0x000fe20007ffe803 */
[----:B------:R-:W-:Y:S01]  /*1e20*/  UISETP.LT.U32.AND UP0, UPT, UR40, 0x7, UP0 ;  /* 0x000000072800788c */ /* 0x000fe20008701070 */
[----:B------:R-:W-:Y:S01]  /*1e30*/  SHF.L.U32 R13, R153, 0x7, RZ ;  /* 0x00000007990d7819 */ /* 0x000fe200000006ff */
[C---:B------:R-:W-:Y:S01]  /*1e40*/  IMAD.SHL.U32 R4, R0.reuse, 0x40, RZ ;  /* 0x0000004000047824 */ /* 0x040fe200078e00ff */
[----:B------:R-:W-:Y:S01]  /*1e50*/  SHF.R.S32.HI R21, RZ, 0x1f, R23 ;  /* 0x0000001fff157819 */ /* 0x000fe20000011417 */
[----:B------:R-:W-:Y:S01]  /*1e60*/  IMAD R12, R0, -0x40, R5 ;  /* 0xffffffc0000c7824 */ /* 0x000fe200078e0205 */
[----:B------:R-:W-:Y:S01]  /*1e70*/  LOP3.LUT R0, R18, 0x3, RZ, 0xc0, !PT ;  /* 0x0000000312007812 */ /* 0x000fe200078ec0ff */
[----:B------:R-:W-:Y:S01]  /*1e80*/  UIADD3 UR4, UR39, -UR5, URZ ;  /* 0x8000000527047290 */ /* 0x000fe2000fffe03f */
[----:B------:R-:W-:Y:S01]  /*1e90*/  LOP3.LUT R3, R4, 0x40, R3, 0xe2, !PT ;  /* 0x0000004004037812 */ /* 0x000fe200078ee203 */
[----:B------:R-:W-:Y:S01]  /*1ea0*/  UISETP.GE.U32.AND UP1, UPT, UR40, 0x7, UPT ;  /* 0x000000072800788c */ /* 0x000fe2000bf26070 */
[----:B------:R-:W-:Y:S01]  /*1eb0*/  IMAD.WIDE R8, R152, 0x100, RZ ;  /* 0x0000010098087825 */ /* 0x000fe200078e02ff */
[----:B------:R-:W-:Y:S01]  /*1ec0*/  ULDC.64 UR8, c[0x0][0x5d0] ;  /* 0x0001740000087ab9 */ /* 0x000fe20000000a00 */
[----:B------:R-:W-:Y:S01]  /*1ed0*/  USEL UR6, URZ, 0x1, !UP0 ;  /* 0x000000013f067887 */ /* 0x000fe2000c000000 */
[----:B--2---:R-:W-:Y:S01]  /*1ee0*/  ISETP.GE.AND P0, PT, R13, R6, PT ;  /* 0x000000060d00720c */ /* 0x004fe20003f06270 */
[----:B------:R-:W-:Y:S01]  /*1ef0*/  IMAD R0, R0, -0x2, R6 ;  /* 0xfffffffe00007824 */ /* 0x000fe200078e0206 */
[----:B------:R-:W-:Y:S01]  /*1f00*/  ULEA.HI UR4, UR4, UR5, URZ, 0x1f ;  /* 0x0000000504047291 */ /* 0x000fe2000f8ff83f */
[----:B------:R-:W-:Y:S01]  /*1f10*/  IMAD.SHL.U32 R6, R18, 0x2, RZ ;  /* 0x0000000212067824 */ /* 0x000fe200078e00ff */
[----:B------:R-:W-:Y:S01]  /*1f20*/  ISETP.GE.OR P0, PT, R15, UR7, P0 ;  /* 0x000000070f007c0c */ /* 0x000fe20008706670 */
[----:B------:R-:W-:Y:S01]  /*1f30*/  IMAD R4, R21, UR8, RZ ;  /* 0x0000000815047c24 */ /* 0x000fe2000f8e02ff */
[----:B------:R-:W-:Y:S01]  /*1f40*/  ULOP3.LUT UR38, UR38, UR6, URZ, 0x3c, !UPT ;  /* 0x0000000626267292 */ /* 0x000fe2000f8e3c3f */
[----:B------:R-:W-:Y:S01]  /*1f50*/  LOP3.LUT R153, R8, R3, R10, 0xfe, !PT ;  /* 0x0000000308997212 */ /* 0x000fe200078efe0a */
[----:B------:R-:W-:Y:S01]  /*1f60*/  USHF.R.U32.HI UR4, URZ, 0x2, UR4 ;  /* 0x000000023f047899 */ /* 0x000fe20008011604 */
[----:B------:R-:W-:Y:S01]  /*1f70*/  LOP3.LUT R6, R13, 0x6, R6, 0xf8, !PT ;  /* 0x000000060d067812 */ /* 0x000fe200078ef806 */
[----:B------:R-:W-:Y:S01]  /*1f80*/  IMAD R11, R23, UR9, R4 ;  /* 0x00000009170b7c24 */ /* 0x000fe2000f8e0204 */
[----:B------:R-:W-:Y:S01]  /*1f90*/  IADD3 R3, -R15, UR7, R12 ;  /* 0x000000070f037c10 */ /* 0x000fe2000fffe10c */
[----:B------:R-:W-:Y:S01]  /*1fa0*/  @UP1 ULOP3.LUT UR38, UR38, 0x1, UR4, 0x78, !UPT ;  /* 0x0000000126261892 */ /* 0x000fe2000f8e7804 */
[----:B------:R-:W-:Y:S01]  /*1fb0*/  SHF.R.S32.HI R7, RZ, 0x1f, R6 ;  /* 0x0000001fff077819 */ /* 0x000fe20000011406 */
[----:B------:R-:W-:Y:S01]  /*1fc0*/  UIMAD UR39, UR4, -0x7, UR39 ;  /* 0xfffffff9042778a4 */ /* 0x000fe2000f8e0227 */
[----:B------:R-:W-:-:S02]  /*1fd0*/  IMAD.IADD R0, R0, 0x1, -R13 ;  /* 0x0000000100007824 */ /* 0x000fc400078e0a0d */
[----:B------:R-:W-:Y:S02]  /*1fe0*/  IMAD.MOV.U32 R152, RZ, RZ, -0x1 ;  /* 0xffffffffff987424 */ /* 0x000fe400078e00ff */
[----:B------:R-:W-:-:S05]  /*1ff0*/  IMAD.WIDE.U32 R4, R23, UR8, R6 ;  /* 0x0000000817047c25 */ /* 0x000fca000f8e0006 */
[----:B------:R-:W-:Y:S02]  /*2000*/  IADD3 R11, R5, R11, RZ ;  /* 0x0000000b050b7210 */ /* 0x000fe40007ffe0ff */
[----:B------:R-:W-:Y:S01]  /*2010*/  MOV R10, R4 ;  /* 0x00000004000a7202 */ /* 0x000fe20000000f00 */
[----:B------:R-:W-:Y:S06]  /*2020*/  @P0 BRA `(.L_x_28) ;  /* 0x0000006400800947 */ /* 0x000fec0003800000 */
[----:B------:R-:W0:Y:S01]  /*2030*/  LDC.64 R4, c[0x0][0x5c8] ;  /* 0x00017200ff047b82 */ /* 0x000e220000000a00 */
[----:B-----5:R-:W-:Y:S01]  /*2040*/  FSETP.NEU.AND P1, PT, R155, RZ, PT ;  /* 0x000000ff9b00720b */ /* 0x020fe20003f2d000 */
[----:B------:R-:W-:Y:S01]  /*2050*/  BSSY B0, `(.L_x_28) ;  /* 0x000065d000007945 */ /* 0x000fe20003800000 */
[----:B------:R-:W-:-:S04]  /*2060*/  ISETP.GT.AND P0, PT, R3, RZ, PT ;  /* 0x000000ff0300720c */ /* 0x000fc80003f04270 */
[----:B------:R-:W-:Y:S01]  /*2070*/  ISETP.GT.AND P3, PT, R0, RZ, P0 ;  /* 0x000000ff0000720c */ /* 0x000fe20000764270 */
[-C--:B0-----:R-:W-:Y:S02]  /*2080*/  IMAD R12, R9, R4.reuse, RZ ;  /* 0x00000004090c7224 */ /* 0x081fe400078e02ff */
[----:B------:R-:W-:-:S04]  /*2090*/  IMAD.WIDE.U32 R168, R153, R4, R10 ;  /* 0x0000000499a87225 */ /* 0x000fc800078e000a */
[----:B------:R-:W-:-:S04]  /*20a0*/  IMAD R11, R153, R5, R12 ;  /* 0x00000005990b7224 */ /* 0x000fc800078e020c */
[----:B------:R-:W-:Y:S01]  /*20b0*/  IMAD.IADD R171, R169, 0x1, R11 ;  /* 0x00000001a9ab7824 */ /* 0x000fe200078e020b */
[----:B------:R-:W-:Y:S06]  /*20c0*/  @!P1 BRA `(.L_x_29) ;  /* 0x0000004800309947 */ /* 0x000fec0003800000 */
[----:B------:R-:W0:Y:S01]  /*20d0*/  LDC.64 R14, c[0x0][0x5b8] ;  /* 0x00016e00ff0e7b82 */ /* 0x000e220000000a00 */
[----:B------:R-:W-:-:S07]  /*20e0*/  ULDC.64 UR4, c[0x0][0x5c0] ;  /* 0x0001700000047ab9 */ /* 0x000fce0000000a00 */
[----:B------:R-:W1:Y:S08]  /*20f0*/  LDC.64 R156, c[0x0][0x5b0] ;  /* 0x00016c00ff9c7b82 */ /* 0x000e700000000a00 */
[----:B------:R-:W2:Y:S01]  /*2100*/  LDC.64 R10, c[0x0][0x5a8] ;  /* 0x00016a00ff0a7b82 */ /* 0x000ea20000000a00 */
[-C--:B0-----:R-:W-:Y:S02]  /*2110*/  IMAD R12, R21, R14.reuse, RZ ;  /* 0x0000000e150c7224 */ /* 0x081fe400078e02ff */
[----:B------:R-:W-:-:S04]  /*2120*/  IMAD.WIDE.U32 R158, R23, R14, R6 ;  /* 0x0000000e179e7225 */ /* 0x000fc800078e0006 */
[----:B------:R-:W-:Y:S01]  /*2130*/  IMAD R15, R23, R15, R12 ;  /* 0x0000000f170f7224 */ /* 0x000fe200078e020c */
[----:B------:R-:W-:Y:S01]  /*2140*/  MOV R20, R158 ;  /* 0x0000009e00147202 */ /* 0x000fe20000000f00 */
[-C--:B-1----:R-:W-:Y:S02]  /*2150*/  IMAD R12, R9, R156.reuse, RZ ;  /* 0x0000009c090c7224 */ /* 0x082fe400078e02ff */
[----:B------:R-:W-:Y:S02]  /*2160*/  IMAD.IADD R21, R159, 0x1, R15 ;  /* 0x000000019f157824 */ /* 0x000fe400078e020f */
[C---:B------:R-:W-:Y:S02]  /*2170*/  IMAD R167, R153.reuse, R157, R12 ;  /* 0x0000009d99a77224 */ /* 0x040fe400078e020c */
[----:B------:R-:W-:-:S04]  /*2180*/  IMAD.WIDE.U32 R12, R153, R156, R20 ;  /* 0x0000009c990c7225 */ /* 0x000fc800078e0014 */
[----:B------:R-:W-:Y:S01]  /*2190*/  IMAD.IADD R13, R13, 0x1, R167 ;  /* 0x000000010d0d7824 */ /* 0x000fe200078e02a7 */
[----:B--2---:R-:W-:-:S04]  /*21a0*/  LEA R162, P1, R12, R10, 0x2 ;  /* 0x0000000a0ca27211 */ /* 0x004fc800078210ff */
[----:B------:R-:W-:-:S05]  /*21b0*/  LEA.HI.X R163, R12, R11, R13, 0x2, P1 ;  /* 0x0000000b0ca37211 */ /* 0x000fca00008f140d */
[----:B------:R0:W2:Y:S01]  /*21c0*/  @P3 LDG.E.LTC128B R174, desc[UR36][R162.64] ;  /* 0x00000024a2ae3981 */ /* 0x0000a2000c1e1920 */
[----:B------:R-:W-:Y:S01]  /*21d0*/  IMAD.WIDE.U32 R160, R153, R156, R6 ;  /* 0x0000009c99a07225 */ /* 0x000fe200078e0006 */
[----:B------:R-:W-:Y:S01]  /*21e0*/  ISETP.GT.AND P5, PT, R0, 0x1, P0 ;  /* 0x000000010000780c */ /* 0x000fe200007a4270 */
[----:B------:R-:W-:Y:S01]  /*21f0*/  BSSY B1, `(.L_x_30) ;  /* 0x0000016000017945 */ /* 0x000fe20003800000 */
[----:B------:R-:W-:Y:S01]  /*2200*/  LEA R12, P1, R168, UR4, 0x2 ;  /* 0x00000004a80c7c11 */ /* 0x000fe2000f8210ff */
[----:B------:R-:W-:-:S03]  /*2210*/  IMAD.IADD R161, R167, 0x1, R161 ;  /* 0x00000001a7a17824 */ /* 0x000fc600078e02a1 */
[----:B------:R-:W-:Y:S01]  /*2220*/  LEA.HI.X R13, R168, UR5, R171, 0x2, P1 ;  /* 0x00000005a80d7c11 */ /* 0x000fe200088f14ab */
[----:B------:R-:W-:Y:S01]  /*2230*/  IMAD.WIDE.U32 R164, R23, R14, R160 ;  /* 0x0000000e17a47225 */ /* 0x000fe200078e00a0 */
[C---:B------:R-:W-:Y:S02]  /*2240*/  SHF.L.U64.HI R161, R156.reuse, 0x3, R157 ;  /* 0x000000039ca17819 */ /* 0x040fe4000001029d */
[----:B------:R-:W-:Y:S01]  /*2250*/  SHF.L.U32 R160, R156, 0x3, RZ ;  /* 0x000000039ca07819 */ /* 0x000fe200000006ff */
[----:B------:R-:W-:Y:S01]  /*2260*/  IMAD.IADD R165, R15, 0x1, R165 ;  /* 0x000000010fa57824 */ /* 0x000fe200078e02a5 */
[----:B0-----:R-:W-:-:S03]  /*2270*/  LEA R162, P1, R164, R10, 0x2 ;  /* 0x0000000aa4a27211 */ /* 0x001fc600078210ff */
[----:B------:R-:W-:-:S04]  /*2280*/  IMAD.WIDE.U32 R172, R153, R156, R160 ;  /* 0x0000009c99ac7225 */ /* 0x000fc800078e00a0 */
[----:B------:R-:W-:Y:S02]  /*2290*/  IMAD.IADD R167, R167, 0x1, R173 ;  /* 0x00000001a7a77824 */ /* 0x000fe400078e02ad */
[----:B--2---:R-:W-:-:S04]  /*22a0*/  FMUL R163, R174, R155 ;  /* 0x0000009baea37220 */ /* 0x004fc80000400000 */
[----:B------:R-:W-:Y:S01]  /*22b0*/  FFMA R169, R88, R154, R163 ;  /* 0x0000009a58a97223 */ /* 0x000fe200000000a3 */
[----:B------:R-:W-:Y:S02]  /*22c0*/  LEA.HI.X R163, R164, R11, R165, 0x2, P1 ;  /* 0x0000000ba4a37211 */ /* 0x000fe400008f14a5 */
[----:B------:R-:W-:Y:S02]  /*22d0*/  ISETP.GT.AND P1, PT, R3, 0x8, PT ;  /* 0x000000080300780c */ /* 0x000fe40003f24270 */
[----:B------:R-:W-:Y:S01]  /*22e0*/  IADD3 R164, P4, R158, R172, RZ ;  /* 0x000000ac9ea47210 */ /* 0x000fe20007f9e0ff */
[----:B------:R0:W-:Y:S01]  /*22f0*/  @P3 STG.E desc[UR36][R12.64], R169 ;  /* 0x000000a90c003986 */ /* 0x0001e2000c101924 */
[----:B------:R-:W-:Y:S02]  /*2300*/  ISETP.GT.AND P2, PT, R0, RZ, P1 ;  /* 0x000000ff0000720c */ /* 0x000fe40000f44270 */
[----:B------:R-:W-:Y:S02]  /*2310*/  LEA R170, P3, R164, R10, 0x2 ;  /* 0x0000000aa4aa7211 */ /* 0x000fe400078610ff */
[----:B------:R-:W-:Y:S01]  /*2320*/  IADD3.X R165, R167, R21, RZ, P4, !PT ;  /* 0x00000015a7a57210 */ /* 0x000fe200027fe4ff */
[----:B------:R-:W-:Y:S10]  /*2330*/  @!P5 BRA `(.L_x_31) ;  /* 0x000000000004d947 */ /* 0x000ff40003800000 */
[----:B------:R1:W5:Y:S02]  /*2340*/  LDG.E.LTC128B R174, desc[UR36][R162.64+0x4] ;  /* 0x00000424a2ae7981 */ /* 0x000364000c1e1920 */
.L_x_31:
[----:B------:R-:W-:Y:S05]  /*2350*/  BSYNC B1 ;  /* 0x0000000000017941 */ /* 0x000fea0003800000 */
.L_x_30:
[----:B-----5:R-:W-:Y:S01]  /*2360*/  FMUL R88, R174, R155 ;  /* 0x0000009bae587220 */ /* 0x020fe20000400000 */
[----:B------:R-:W-:-:S03]  /*2370*/  LEA.HI.X R171, R164, R11, R165, 0x2, P3 ;  /* 0x0000000ba4ab7211 */ /* 0x000fc600018f14a5 */
[----:B------:R-:W-:-:S05]  /*2380*/  FFMA R175, R89, R154, R88 ;  /* 0x0000009a59af7223 */ /* 0x000fca0000000058 */
[----:B------:R2:W-:Y:S04]  /*2390*/  @P5 STG.E desc[UR36][R12.64+0x4], R175 ;  /* 0x000004af0c005986 */ /* 0x0005e8000c101924 */
[----:B------:R-:W3:Y:S01]  /*23a0*/  @P2 LDG.E.LTC128B R174, desc[UR36][R170.64] ;  /* 0x00000024aaae2981 */ /* 0x000ee2000c1e1920 */
[----:B------:R-:W-:Y:S01]  /*23b0*/  IADD3 R172, P3, R6, R172, RZ ;  /* 0x000000ac06ac7210 */ /* 0x000fe20007f7e0ff */
[C---:B------:R-:W-:Y:S01]  /*23c0*/  IMAD.SHL.U32 R165, R4.reuse, 0x20, RZ ;  /* 0x0000002004a57824 */ /* 0x040fe200078e00ff */
[----:B------:R-:W-:Y:S03]  /*23d0*/  BSSY B1, `(.L_x_32) ;  /* 0x000000f000017945 */ /* 0x000fe60003800000 */
[----:B------:R-:W-:Y:S01]  /*23e0*/  IMAD.X R173, R7, 0x1, R167, P3 ;  /* 0x0000000107ad7824 */ /* 0x000fe200018e06a7 */
[----:B------:R-:W-:-:S02]  /*23f0*/  SHF.L.U64.HI R167, R4, 0x5, R5 ;  /* 0x0000000504a77819 */ /* 0x000fc40000010205 */
[----:B------:R-:W-:Y:S01]  /*2400*/  IADD3 R168, P4, R165, R12, RZ ;  /* 0x0000000ca5a87210 */ /* 0x000fe20007f9e0ff */
[----:B------:R-:W-:Y:S01]  /*2410*/  IMAD.WIDE.U32 R172, R23, R14, R172 ;  /* 0x0000000e17ac7225 */ /* 0x000fe200078e00ac */
[----:B------:R-:W-:-:S03]  /*2420*/  ISETP.GT.AND P3, PT, R0, 0x1, P1 ;  /* 0x000000010000780c */ /* 0x000fc60000f64270 */
[----:B0-----:R-:W-:Y:S01]  /*2430*/  IMAD.X R169, R167, 0x1, R13, P4 ;  /* 0x00000001a7a97824 */ /* 0x001fe200020e060d */
[----:B------:R-:W-:Y:S02]  /*2440*/  IADD3 R89, R15, R173, RZ ;  /* 0x000000ad0f597210 */ /* 0x000fe40007ffe0ff */
[----:B------:R-:W-:-:S04]  /*2450*/  LEA R88, P5, R172, R10, 0x2 ;  /* 0x0000000aac587211 */ /* 0x000fc800078a10ff */
[----:B------:R-:W-:Y:S01]  /*2460*/  LEA.HI.X R89, R172, R11, R89, 0x2, P5 ;  /* 0x0000000bac597211 */ /* 0x000fe200028f1459 */
[----:B---3--:R-:W-:-:S04]  /*2470*/  FMUL R173, R174, R155 ;  /* 0x0000009baead7220 */ /* 0x008fc80000400000 */
[----:B------:R-:W-:-:S05]  /*2480*/  FFMA R173, R90, R154, R173 ;  /* 0x0000009a5aad7223 */ /* 0x000fca00000000ad */
[----:B------:R2:W-:Y:S01]  /*2490*/  @P2 STG.E desc[UR36][R168.64], R173 ;  /* 0x000000ada8002986 */ /* 0x0005e2000c101924 */
[----:B------:R-:W-:Y:S05]  /*24a0*/  @!P3 BRA `(.L_x_33) ;  /* 0x000000000004b947 */ /* 0x000fea0003800000 */
[----:B------:R0:W5:Y:S02]  /*24b0*/  LDG.E.LTC128B R174, desc[UR36][R88.64+0x4] ;  /* 0x0000042458ae7981 */ /* 0x000164000c1e1920 */
.L_x_33:
[----:B------:R-:W-:Y:S05]  /*24c0*/  BSYNC B1 ;  /* 0x0000000000017941 */ /* 0x000fea0003800000 */
.L_x_32:
[----:B-----5:R-:W-:Y:S01]  /*24d0*/  FMUL R90, R174, R155 ;  /* 0x0000009bae5a7220 */ /* 0x020fe20000400000 */
[----:B------:R-:W-:Y:S01]  /*24e0*/  ISETP.GT.AND P2, PT, R0, 0x8, P0 ;  /* 0x000000080000780c */ /* 0x000fe20000744270 */
[----:B------:R-:W-:Y:S02]  /*24f0*/  BSSY B1, `(.L_x_34) ;  /* 0x0000007000017945 */ /* 0x000fe40003800000 */
[----:B------:R-:W-:Y:S01]  /*2500*/  FFMA R171, R91, R154, R90 ;  /* 0x0000009a5bab7223 */ /* 0x000fe2000000005a */
[----:B------:R-:W-:Y:S01]  /*2510*/  @P3 IMAD.MOV.U32 R90, RZ, RZ, R168 ;  /* 0x000000ffff5a3224 */ /* 0x000fe200078e00a8 */
[----:B------:R-:W-:-:S05]  /*2520*/  @P3 MOV R91, R169 ;  /* 0x000000a9005b3202 */ /* 0x000fca0000000f00 */
[----:B------:R3:W-:Y:S03]  /*2530*/  @P3 STG.E desc[UR36][R90.64+0x4], R171 ;  /* 0x000004ab5a003986 */ /* 0x0007e6000c101924 */
[----:B------:R-:W-:Y:S05]  /*2540*/  @!P2 BRA `(.L_x_35) ;  /* 0x000000000004a947 */ /* 0x000fea0003800000 */
[----:B------:R4:W5:Y:S02]  /*2550*/  LDG.E.LTC128B R174, desc[UR36][R162.64+0x20] ;  /* 0x00002024a2ae7981 */ /* 0x000964000c1e1920 */
.L_x_35:
[----:B------:R-:W-:Y:S05]  /*2560*/  BSYNC B1 ;  /* 0x0000000000017941 */ /* 0x000fea0003800000 */
.L_x_34:
[----:B---3-5:R-:W-:Y:S01]  /*2570*/  FMUL R91, R174, R155 ;  /* 0x0000009bae5b7220 */ /* 0x028fe20000400000 */
[----:B------:R-:W-:Y:S01]  /*2580*/  ISETP.GT.AND P3, PT, R0, 0x9, P0 ;  /* 0x000000090000780c */ /* 0x000fe20000764270 */
[----:B------:R-:W-:Y:S02]  /*2590*/  BSSY B1, `(.L_x_36) ;  /* 0x0000005000017945 */ /* 0x000fe40003800000 */
[----:B------:R-:W-:-:S05]  /*25a0*/  FFMA R91, R92, R154, R91 ;  /* 0x0000009a5c5b7223 */ /* 0x000fca000000005b */
[----:B------:R3:W-:Y:S05]  /*25b0*/  @P2 STG.E desc[UR36][R12.64+0x20], R91 ;  /* 0x0000205b0c002986 */ /* 0x0007ea000c101924 */
[----:B------:R-:W-:Y:S05]  /*25c0*/  @!P3 BRA `(.L_x_37) ;  /* 0x000000000004b947 */ /* 0x000fea0003800000 */
[----:B------:R0:W5:Y:S02]  /*25d0*/  LDG.E.LTC128B R174, desc[UR36][R162.64+0x24] ;  /* 0x00002424a2ae7981 */ /* 0x000164000c1e1920 */
.L_x_37:
[----:B------:R-:W-:Y:S05]  /*25e0*/  BSYNC B1 ;  /* 0x0000000000017941 */ /* 0x000fea0003800000 */
.L_x_36:
[----:B-----5:R-:W-:Y:S01]  /*25f0*/  FMUL R90, R174, R155 ;  /* 0x0000009bae5a7220 */ /* 0x020fe20000400000 */
[----:B------:R-:W-:Y:S01]  /*2600*/  ISETP.GT.AND P2, PT, R0, 0x8, P1 ;  /* 0x000000080000780c */ /* 0x000fe20000f44270 */
[----:B------:R-:W-:Y:S02]  /*2610*/  BSSY B1, `(.L_x_38) ;  /* 0x0000005000017945 */ /* 0x000fe40003800000 */
[----:B------:R-:W-:-:S05]  /*2620*/  FFMA R93, R93, R154, R90 ;  /* 0x0000009a5d5d7223 */ /* 0x000fca000000005a */
[----:B------:R0:W-:Y:S05]  /*2630*/  @P3 STG.E desc[UR36][R12.64+0x24], R93 ;  /* 0x0000245d0c003986 */ /* 0x0001ea000c101924 */
[----:B------:R-:W-:Y:S05]  /*2640*/  @!P2 BRA `(.L_x_39) ;  /* 0x000000000004a947 */ /* 0x000fea0003800000 */
[----:B------:R0:W5:Y:S02]  /*2650*/  LDG.E.LTC128B R174, desc[UR36][R88.64+0x20] ;  /* 0x0000202458ae7981 */ /* 0x000164000c1e1920 */
.L_x_39:
[----:B------:R-:W-:Y:S05]  /*2660*/  BSYNC B1 ;  /* 0x0000000000017941 */ /* 0x000fea0003800000 */
.L_x_38:
[----:B---3-5:R-:W-:Y:S01]  /*2670*/  FMUL R91, R174, R155 ;  /* 0x0000009bae5b7220 */ /* 0x028fe20000400000 */
[----:B------:R-:W-:Y:S01]  /*2680*/  @P2 IMAD.MOV.U32 R90, RZ, RZ, R168 ;  /* 0x000000ffff5a2224 */ /* 0x000fe200078e00a8 */
[----:B------:R-:W-:Y:S01]  /*2690*/  ISETP.GT.AND P3, PT, R0, 0x9, P1 ;  /* 0x000000090000780c */ /* 0x000fe20000f64270 */
[----:B------:R-:W-:Y:S01]  /*26a0*/  BSSY B1, `(.L_x_40) ;  /* 0x0000006000017945 */ /* 0x000fe20003800000 */
[----:B0-----:R-:W-:Y:S01]  /*26b0*/  FFMA R93, R94, R154, R91 ;  /* 0x0000009a5e5d7223 */ /* 0x001fe2000000005b */
[----:B------:R-:W-:-:S05]  /*26c0*/  @P2 IMAD.MOV.U32 R91, RZ, RZ, R169 ;  /* 0x000000ffff5b2224 */ /* 0x000fca00078e00a9 */
[----:B------:R0:W-:Y:S05]  /*26d0*/  @P2 STG.E desc[UR36][R90.64+0x20], R93 ;  /* 0x0000205d5a002986 */ /* 0x0001ea000c101924 */
[----:B------:R-:W-:Y:S05]  /*26e0*/  @!P3 BRA `(.L_x_41) ;  /* 0x000000000004b947 */ /* 0x000fea0003800000 */
[----:B------:R3:W5:Y:S02]  /*26f0*/  LDG.E.LTC128B R174, desc[UR36][R88.64+0x24] ;  /* 0x0000242458ae7981 */ /* 0x000764000c1e1920 */
.L_x_41:
[----:B------:R-:W-:Y:S05]  /*2700*/  BSYNC B1 ;  /* 0x0000000000017941 */ /* 0x000fea0003800000 */
.L_x_40:
[----:B0----5:R-:W-:Y:S01]  /*2710*/  FMUL R90, R174, R155 ;  /* 0x0000009bae5a7220 */ /* 0x021fe20000400000 */
[----:B------:R-:W-:Y:S01]  /*2720*/  @P3 IMAD.MOV.U32 R91, RZ, RZ, R169 ;  /* 0x000000ffff5b3224 */ /* 0x000fe200078e00a9 */
[----:B------:R-:W-:Y:S01]  /*2730*/  ISETP.GT.AND P2, PT, R0, 0x10, P0 ;  /* 0x000000100000780c */ /* 0x000fe20000744270 */
[----:B------:R-:W-:Y:S01]  /*2740*/  BSSY B1, `(.L_x_42) ;  /* 0x0000006000017945 */ /* 0x000fe20003800000 */
[----:B------:R-:W-:Y:S01]  /*2750*/  FFMA R95, R95, R154, R90 ;  /* 0x0000009a5f5f7223 */ /* 0x000fe2000000005a */
[----:B------:R-:W-:-:S05]  /*2760*/  @P3 MOV R90, R168 ;  /* 0x000000a8005a3202 */ /* 0x000fca0000000f00 */
[----:B------:R0:W-:Y:S05]  /*2770*/  @P3 STG.E desc[UR36][R90.64+0x24], R95 ;  /* 0x0000245f5a003986 */ /* 0x0001ea000c101924 */
[----:B------:R-:W-:Y:S05]  /*2780*/  @!P2 BRA `(.L_x_43) ;  /* 0x000000000004a947 */ /* 0x000fea0003800000 */
[----:B------:R0:W5:Y:S02]  /*2790*/  LDG.E.LTC128B R174, desc[UR36][R162.64+0x40] ;  /* 0x00004024a2ae7981 */ /* 0x000164000c1e1920 */
.L_x_43:
[----:B------:R-:W-:Y:S05]  /*27a0*/  BSYNC B1 ;  /* 0x0000000000017941 */ /* 0x000fea0003800000 */
.L_x_42:
[----:B0----5:R-:W-:Y:S01]  /*27b0*/  FMUL R91, R174, R155 ;  /* 0x0000009bae5b7220 */ /* 0x021fe20000400000 */
[----:B------:R-:W-:Y:S01]  /*27c0*/  ISETP.GT.AND P3, PT, R0, 0x11, P0 ;  /* 0x000000110000780c */ /* 0x000fe20000764270 */
[----:B------:R-:W-:Y:S02]  /*27d0*/  BSSY B1, `(.L_x_44) ;  /* 0x0000005000017945 */ /* 0x000fe40003800000 */
[----:B------:R-:W-:-:S05]  /*27e0*/  FFMA R91, R96, R154, R91 ;  /* 0x0000009a605b7223 */ /* 0x000fca000000005b */
[----:B------:R0:W-:Y:S05]  /*27f0*/  @P2 STG.E desc[UR36][R12.64+0x40], R91 ;  /* 0x0000405b0c002986 */ /* 0x0001ea000c101924 */
[----:B------:R-:W-:Y:S05]  /*2800*/  @!P3 BRA `(.L_x_45) ;  /* 0x000000000004b947 */ /* 0x000fea0003800000 */
[----:B------:R0:W5:Y:S02]  /*2810*/  LDG.E.LTC128B R174, desc[UR36][R162.64+0x44] ;  /* 0x00004424a2ae7981 */ /* 0x000164000c1e1920 */
.L_x_45:
[----:B------:R-:W-:Y:S05]  /*2820*/  BSYNC B1 ;  /* 0x0000000000017941 */ /* 0x000fea0003800000 */
.L_x_44:
[----:B-----5:R-:W-:Y:S01]  /*2830*/  FMUL R90, R174, R155 ;  /* 0x0000009bae5a7220 */ /* 0x020fe20000400000 */
[----:B------:R-:W-:Y:S01]  /*2840*/  ISETP.GT.AND P2, PT, R0, 0x10, P1 ;  /* 0x000000100000780c */ /* 0x000fe20000f44270 */
[----:B------:R-:W-:Y:S02]  /*2850*/  BSSY B1, `(.L_x_46) ;  /* 0x0000005000017945 */ /* 0x000fe40003800000 */
[----:B------:R-:W-:-:S05]  /*2860*/  FFMA R97, R97, R154, R90 ;  /* 0x0000009a61617223 */ /* 0x000fca000000005a */
[----:B------:R0:W-:Y:S05]  /*2870*/  @P3 STG.E desc[UR36][R12.64+0x44], R97 ;  /* 0x000044610c003986 */ /* 0x0001ea000c101924 */
[----:B------:R-:W-:Y:S05]  /*2880*/  @!P2 BRA `(.L_x_47) ;  /* 0x000000000004a947 */ /* 0x000fea0003800000 */
[----:B------:R0:W5:Y:S02]  /*2890*/  LDG.E.LTC128B R174, desc[UR36][R88.64+0x40] ;  /* 0x0000402458ae7981 */ /* 0x000164000c1e1920 */
.L_x_47:
[----:B------:R-:W-:Y:S05]  /*28a0*/  BSYNC B1 ;  /* 0x0000000000017941 */ /* 0x000fea0003800000 */
.L_x_46:
        /* <DEDUP_REMOVED lines=9> */
.L_x_49:
[----:B------:R-:W-:Y:S05]  /*2940*/  BSYNC B1 ;  /* 0x0000000000017941 */ /* 0x000fea0003800000 */
.L_x_48:
[----:B0----5:R-:W-:Y:S01]  /*2950*/  FMUL R90, R174, R155 ;  /* 0x0000009bae5a7220 */ /* 0x021fe20000400000 */
[----:B------:R-:W-:Y:S01]  /*2960*/  @P3 IMAD.MOV.U32 R91, RZ, RZ, R169 ;  /* 0x000000ffff5b3224 */ /* 0x000fe200078e00a9 */
[----:B------:R-:W-:Y:S01]  /*2970*/  ISETP.GT.AND P2, PT, R0, 0x18, P0 ;  /* 0x000000180000780c */ /* 0x000fe20000744270 */
[----:B------:R-:W-:Y:S01]  /*2980*/  BSSY B1, `(.L_x_50) ;  /* 0x0000006000017945 */ /* 0x000fe20003800000 */
[----:B------:R-:W-:Y:S01]  /*2990*/  FFMA R99, R99, R154, R90 ;  /* 0x0000009a63637223 */ /* 0x000fe2000000005a */
[----:B------:R-:W-:-:S05]  /*29a0*/  @P3 IMAD.MOV.U32 R90, RZ, RZ, R168 ;  /* 0x000000ffff5a3224 */ /* 0x000fca00078e00a8 */
[----:B------:R0:W-:Y:S05]  /*29b0*/  @P3 STG.E desc[UR36][R90.64+0x44], R99 ;  /* 0x000044635a003986 */ /* 0x0001ea000c101924 */
[----:B------:R-:W-:Y:S05]  /*29c0*/  @!P2 BRA `(.L_x_51) ;  /* 0x000000000004a947 */ /* 0x000fea0003800000 */
[----:B------:R0:W5:Y:S02]  /*29d0*/  LDG.E.LTC128B R174, desc[UR36][R162.64+0x60] ;  /* 0x00006024a2ae7981 */ /* 0x000164000c1e1920 */
.L_x_51:
[----:B------:R-:W-:Y:S05]  /*29e0*/  BSYNC B1 ;  /* 0x0000000000017941 */ /* 0x000fea0003800000 */
.L_x_50:
[----:B0----5:R-:W-:Y:S01]  /*29f0*/  FMUL R91, R174, R155 ;  /* 0x0000009bae5b7220 */ /* 0x021fe20000400000 */
[----:B------:R-:W-:Y:S01]  /*2a00*/  ISETP.GT.AND P3, PT, R0, 0x19, P0 ;  /* 0x000000190000780c */ /* 0x000fe20000764270 */
[----:B------:R-:W-:Y:S02]  /*2a10*/  BSSY B1, `(.L_x_52) ;  /* 0x0000005000017945 */ /* 0x000fe40003800000 */
[----:B------:R-:W-:-:S05]  /*2a20*/  FFMA R91, R100, R154, R91 ;  /* 0x0000009a645b7223 */ /* 0x000fca000000005b */
[----:B------:R0:W-:Y:S05]  /*2a30*/  @P2 STG.E desc[UR36][R12.64+0x60], R91 ;  /* 0x0000605b0c002986 */ /* 0x0001ea000c101924 */
[----:B------:R-:W-:Y:S05]  /*2a40*/  @!P3 BRA `(.L_x_53) ;  /* 0x000000000004b947 */ /* 0x000fea0003800000 */
[----:B------:R0:W5:Y:S02]  /*2a50*/  LDG.E.LTC128B R174, desc[UR36][R162.64+0x64] ;  /* 0x00006424a2ae7981 */ /* 0x000164000c1e1920 */
.L_x_53:
[----:B------:R-:W-:Y:S05]  /*2a60*/  BSYNC B1 ;  /* 0x0000000000017941 */ /* 0x000fea0003800000 */
.L_x_52:
[----:B-----5:R-:W-:Y:S01]  /*2a70*/  FMUL R90, R174, R155 ;  /* 0x0000009bae5a7220 */ /* 0x020fe20000400000 */
[----:B------:R-:W-:Y:S01]  /*2a80*/  ISETP.GT.AND P2, PT, R0, 0x18, P1 ;  /* 0x000000180000780c */ /* 0x000fe20000f44270 */
[----:B------:R-:W-:Y:S02]  /*2a90*/  BSSY B1, `(.L_x_54) ;  /* 0x0000005000017945 */ /* 0x000fe40003800000 */
[----:B------:R-:W-:-:S05]  /*2aa0*/  FFMA R101, R101, R154, R90 ;  /* 0x0000009a65657223 */ /* 0x000fca000000005a */
[----:B------:R0:W-:Y:S05]  /*2ab0*/  @P3 STG.E desc[UR36][R12.64+0x64], R101 ;  /* 0x000064650c003986 */ /* 0x0001ea000c101924 */
[----:B------:R-:W-:Y:S05]  /*2ac0*/  @!P2 BRA `(.L_x_55) ;  /* 0x000000000004a947 */ /* 0x000fea0003800000 */
[----:B------:R0:W5:Y:S02]  /*2ad0*/  LDG.E.LTC128B R174, desc[UR36][R88.64+0x60] ;  /* 0x0000602458ae7981 */ /* 0x000164000c1e1920 */
.L_x_55:
[----:B------:R-:W-:Y:S05]  /*2ae0*/  BSYNC B1 ;  /* 0x0000000000017941 */ /* 0x000fea0003800000 */
.L_x_54:
[----:B0----5:R-:W-:Y:S01]  /*2af0*/  FMUL R91, R174, R155 ;  /* 0x0000009bae5b7220 */ /* 0x021fe20000400000 */
[----:B------:R-:W-:Y:S01]  /*2b00*/  @P2 MOV R90, R168 ;  /* 0x000000a8005a2202 */ /* 0x000fe20000000f00 */
[----:B------:R-:W-:Y:S01]  /*2b10*/  BSSY B1, `(.L_x_56) ;  /* 0x0000007000017945 */ /* 0x000fe20003800000 */
[----:B------:R-:W-:Y:S01]  /*2b20*/  ISETP.GT.AND P3, PT, R0, 0x19, P1 ;  /* 0x000000190000780c */ /* 0x000fe20000f64270 */
[----:B------:R-:W-:Y:S01]  /*2b30*/  FFMA R93, R102, R154, R91 ;  /* 0x0000009a665d7223 */ /* 0x000fe2000000005b */
[----:B------:R-:W-:-:S05]  /*2b40*/  @P2 IMAD.MOV.U32 R91, RZ, RZ, R169 ;  /* 0x000000ffff5b2224 */ /* 0x000fca00078e00a9 */
[----:B------:R0:W-:Y:S06]  /*2b50*/  @P2 STG.E desc[UR36][R90.64+0x60], R93 ;  /* 0x0000605d5a002986 */ /* 0x0001ec000c101924 */
[----:B------:R-:W-:Y:S05]  /*2b60*/  @!P3 BRA `(.L_x_57) ;  /* 0x000000000004b947 */ /* 0x000fea0003800000 */
[----:B------:R0:W5:Y:S02]  /*2b70*/  LDG.E.LTC128B R174, desc[UR36][R88.64+0x64] ;  /* 0x0000642458ae7981 */ /* 0x000164000c1e1920 */
.L_x_57:
[----:B------:R-:W-:Y:S05]  /*2b80*/  BSYNC B1 ;  /* 0x0000000000017941 */ /* 0x000fea0003800000 */
.L_x_56:
        /* <DEDUP_REMOVED lines=9> */
.L_x_59:
[----:B------:R-:W-:Y:S05]  /*2c20*/  BSYNC B1 ;  /* 0x0000000000017941 */ /* 0x000fea0003800000 */
.L_x_58:
[----:B0----5:R-:W-:Y:S01]  /*2c30*/  FMUL R91, R174, R155 ;  /* 0x0000009bae5b7220 */ /* 0x021fe20000400000 */
[----:B------:R-:W-:Y:S01]  /*2c40*/  ISETP.GT.AND P3, PT, R0, 0x21, P0 ;  /* 0x000000210000780c */ /* 0x000fe20000764270 */
[----:B------:R-:W-:Y:S02]  /*2c50*/  BSSY B1, `(.L_x_60) ;  /* 0x0000005000017945 */ /* 0x000fe40003800000 */
[----:B------:R-:W-:-:S05]  /*2c60*/  FFMA R91, R104, R154, R91 ;  /* 0x0000009a685b7223 */ /* 0x000fca000000005b */
[----:B------:R0:W-:Y:S05]  /*2c70*/  @P2 STG.E desc[UR36][R12.64+0x80], R91 ;  /* 0x0000805b0c002986 */ /* 0x0001ea000c101924 */
[----:B------:R-:W-:Y:S05]  /*2c80*/  @!P3 BRA `(.L_x_61) ;  /* 0x000000000004b947 */ /* 0x000fea0003800000 */
[----:B------:R0:W5:Y:S02]  /*2c90*/  LDG.E.LTC128B R174, desc[UR36][R162.64+0x84] ;  /* 0x00008424a2ae7981 */ /* 0x000164000c1e1920 */
.L_x_61:
[----:B------:R-:W-:Y:S05]  /*2ca0*/  BSYNC B1 ;  /* 0x0000000000017941 */ /* 0x000fea0003800000 */
.L_x_60:
[----:B-----5:R-:W-:Y:S01]  /*2cb0*/  FMUL R90, R174, R155 ;  /* 0x0000009bae5a7220 */ /* 0x020fe20000400000 */
[----:B------:R-:W-:Y:S01]  /*2cc0*/  ISETP.GT.AND P2, PT, R0, 0x20, P1 ;  /* 0x000000200000780c */ /* 0x000fe20000f44270 */
[----:B------:R-:W-:Y:S02]  /*2cd0*/  BSSY B1, `(.L_x_62) ;  /* 0x0000005000017945 */ /* 0x000fe40003800000 */
[----:B------:R-:W-:-:S05]  /*2ce0*/  FFMA R105, R105, R154, R90 ;  /* 0x0000009a69697223 */ /* 0x000fca000000005a */
[----:B------:R0:W-:Y:S05]  /*2cf0*/  @P3 STG.E desc[UR36][R12.64+0x84], R105 ;  /* 0x000084690c003986 */ /* 0x0001ea000c101924 */
[----:B------:R-:W-:Y:S05]  /*2d00*/  @!P2 BRA `(.L_x_63) ;  /* 0x000000000004a947 */ /* 0x000fea0003800000 */
[----:B------:R0:W5:Y:S02]  /*2d10*/  LDG.E.LTC128B R174, desc[UR36][R88.64+0x80] ;  /* 0x0000802458ae7981 */ /* 0x000164000c1e1920 */
.L_x_63:
[----:B------:R-:W-:Y:S05]  /*2d20*/  BSYNC B1 ;  /* 0x0000000000017941 */ /* 0x000fea0003800000 */
.L_x_62:
        /* <DEDUP_REMOVED lines=9> */
.L_x_65:
[----:B------:R-:W-:Y:S05]  /*2dc0*/  BSYNC B1 ;  /* 0x0000000000017941 */ /* 0x000fea0003800000 */
.L_x_64:
        /* <DEDUP_REMOVED lines=9> */
.L_x_67:
[----:B------:R-:W-:Y:S05]  /*2e60*/  BSYNC B1 ;  /* 0x0000000000017941 */ /* 0x000fea0003800000 */
.L_x_66:
[----:B0----5:R-:W-:Y:S01]  /*2e70*/  FMUL R91, R174, R155 ;  /* 0x0000009bae5b7220 */ /* 0x021fe20000400000 */
[----:B------:R-:W-:Y:S01]  /*2e80*/  ISETP.GT.AND P3, PT, R0, 0x29, P0 ;  /* 0x000000290000780c */ /* 0x000fe20000764270 */
[----:B------:R-:W-:Y:S02]  /*2e90*/  BSSY B1, `(.L_x_68) ;  /* 0x0000005000017945 */ /* 0x000fe40003800000 */
[----:B------:R-:W-:-:S05]  /*2ea0*/  FFMA R91, R108, R154, R91 ;  /* 0x0000009a6c5b7223 */ /* 0x000fca000000005b */
[----:B------:R0:W-:Y:S05]  /*2eb0*/  @P2 STG.E desc[UR36][R12.64+0xa0], R91 ;  /* 0x0000a05b0c002986 */ /* 0x0001ea000c101924 */
[----:B------:R-:W-:Y:S05]  /*2ec0*/  @!P3 BRA `(.L_x_69) ;  /* 0x000000000004b947 */ /* 0x000fea0003800000 */
[----:B------:R0:W5:Y:S02]  /*2ed0*/  LDG.E.LTC128B R174, desc[UR36][R162.64+0xa4] ;  /* 0x0000a424a2ae7981 */ /* 0x000164000c1e1920 */
.L_x_69:
[----:B------:R-:W-:Y:S05]  /*2ee0*/  BSYNC B1 ;  /* 0x0000000000017941 */ /* 0x000fea0003800000 */
.L_x_68:
[----:B-----5:R-:W-:Y:S01]  /*2ef0*/  FMUL R90, R174, R155 ;  /* 0x0000009bae5a7220 */ /* 0x020fe20000400000 */
[----:B------:R-:W-:Y:S01]  /*2f00*/  ISETP.GT.AND P2, PT, R0, 0x28, P1 ;  /* 0x000000280000780c */ /* 0x000fe20000f44270 */
[----:B------:R-:W-:Y:S02]  /*2f10*/  BSSY B1, `(.L_x_70) ;  /* 0x0000005000017945 */ /* 0x000fe40003800000 */
[----:B------:R-:W-:-:S05]  /*2f20*/  FFMA R109, R109, R154, R90 ;  /* 0x0000009a6d6d7223 */ /* 0x000fca000000005a */
[----:B------:R0:W-:Y:S05]  /*2f30*/  @P3 STG.E desc[UR36][R12.64+0xa4], R109 ;  /* 0x0000a46d0c003986 */ /* 0x0001ea000c101924 */
[----:B------:R-:W-:Y:S05]  /*2f40*/  @!P2 BRA `(.L_x_71) ;  /* 0x000000000004a947 */ /* 0x000fea0003800000 */
[----:B------:R0:W5:Y:S02]  /*2f50*/  LDG.E.LTC128B R174, desc[UR36][R88.64+0xa0] ;  /* 0x0000a02458ae7981 */ /* 0x000164000c1e1920 */
.L_x_71:
[----:B------:R-:W-:Y:S05]  /*2f60*/  BSYNC B1 ;  /* 0x0000000000017941 */ /* 0x000fea0003800000 */
.L_x_70:
        /* <DEDUP_REMOVED lines=9> */
.L_x_73:
[----:B------:R-:W-:Y:S05]  /*3000*/  BSYNC B1 ;  /* 0x0000000000017941 */ /* 0x000fea0003800000 */
.L_x_72:
        /* <DEDUP_REMOVED lines=9> */
.L_x_75:
[----:B------:R-:W-:Y:S05]  /*30a0*/  BSYNC B1 ;  /* 0x0000000000017941 */ /* 0x000fea0003800000 */
.L_x_74:
[----:B0----5:R-:W-:Y:S01]  /*30b0*/  FMUL R91, R174, R155 ;  /* 0x0000009bae5b7220 */ /* 0x021fe20000400000 */
[----:B------:R-:W-:Y:S01]  /*30c0*/  ISETP.GT.AND P3, PT, R0, 0x31, P0 ;  /* 0x000000310000780c */ /* 0x000fe20000764270 */
[----:B------:R-:W-:Y:S02]  /*30d0*/  BSSY B1, `(.L_x_76) ;  /* 0x0000005000017945 */ /* 0x000fe40003800000 */
[----:B------:R-:W-:-:S05]  /*30e0*/  FFMA R91, R112, R154, R91 ;  /* 0x0000009a705b7223 */ /* 0x000fca000000005b */
[----:B------:R0:W-:Y:S05]  /*30f0*/  @P2 STG.E desc[UR36][R12.64+0xc0], R91 ;  /* 0x0000c05b0c002986 */ /* 0x0001ea000c101924 */
[----:B------:R-:W-:Y:S05]  /*3100*/  @!P3 BRA `(.L_x_77) ;  /* 0x000000000004b947 */ /* 0x000fea0003800000 */
[----:B------:R0:W5:Y:S02]  /*3110*/  LDG.E.LTC128B R174, desc[UR36][R162.64+0xc4] ;  /* 0x0000c424a2ae7981 */ /* 0x000164000c1e1920 */
.L_x_77:
[----:B------:R-:W-:Y:S05]  /*3120*/  BSYNC B1 ;  /* 0x0000000000017941 */ /* 0x000fea0003800000 */
.L_x_76:
[----:B-----5:R-:W-:Y:S01]  /*3130*/  FMUL R90, R174, R155 ;  /* 0x0000009bae5a7220 */ /* 0x020fe20000400000 */
[----:B------:R-:W-:Y:S01]  /*3140*/  ISETP.GT.AND P2, PT, R0, 0x30, P1 ;  /* 0x000000300000780c */ /* 0x000fe20000f44270 */
[----:B------:R-:W-:Y:S02]  /*3150*/  BSSY B1, `(.L_x_78) ;  /* 0x0000005000017945 */ /* 0x000fe40003800000 */
[----:B------:R-:W-:-:S05]  /*3160*/  FFMA R113, R113, R154, R90 ;  /* 0x0000009a71717223 */ /* 0x000fca000000005a */
[----:B------:R0:W-:Y:S05]  /*3170*/  @P3 STG.E desc[UR36][R12.64+0xc4], R113 ;  /* 0x0000c4710c003986 */ /* 0x0001ea000c101924 */
[----:B------:R-:W-:Y:S05]  /*3180*/  @!P2 BRA `(.L_x_79) ;  /* 0x000000000004a947 */ /* 0x000fea0003800000 */
[----:B------:R0:W5:Y:S02]  /*3190*/  LDG.E.LTC128B R174, desc[UR36][R88.64+0xc0] ;  /* 0x0000c02458ae7981 */ /* 0x000164000c1e1920 */
.L_x_79:
[----:B------:R-:W-:Y:S05]  /*31a0*/  BSYNC B1 ;  /* 0x0000000000017941 */ /* 0x000fea0003800000 */
.L_x_78:
        /* <DEDUP_REMOVED lines=9> */
.L_x_81:
[----:B------:R-:W-:Y:S05]  /*3240*/  BSYNC B1 ;  /* 0x0000000000017941 */ /* 0x000fea0003800000 */
.L_x_80:
        /* <DEDUP_REMOVED lines=9> */
.L_x_83:
[----:B------:R-:W-:Y:S05]  /*32e0*/  BSYNC B1 ;  /* 0x0000000000017941 */ /* 0x000fea0003800000 */
.L_x_82:
[----:B0----5:R-:W-:Y:S01]  /*32f0*/  FMUL R91, R174, R155 ;  /* 0x0000009bae5b7220 */ /* 0x021fe20000400000 */
[----:B------:R-:W-:Y:S01]  /*3300*/  ISETP.GT.AND P3, PT, R0, 0x39, P0 ;  /* 0x000000390000780c */ /* 0x000fe20000764270 */
[----:B------:R-:W-:Y:S02]  /*3310*/  BSSY B1, `(.L_x_84) ;  /* 0x0000005000017945 */ /* 0x000fe40003800000 */
[----:B------:R-:W-:-:S05]  /*3320*/  FFMA R91, R116, R154, R91 ;  /* 0x0000009a745b7223 */ /* 0x000fca000000005b */
[----:B------:R0:W-:Y:S05]  /*3330*/  @P2 STG.E desc[UR36][R12.64+0xe0], R91 ;  /* 0x0000e05b0c002986 */ /* 0x0001ea000c101924 */
[----:B------:R-:W-:Y:S05]  /*3340*/  @!P3 BRA `(.L_x_85) ;  /* 0x000000000004b947 */ /* 0x000fea0003800000 */
[----:B------:R0:W5:Y:S02]  /*3350*/  LDG.E.LTC128B R174, desc[UR36][R162.64+0xe4] ;  /* 0x0000e424a2ae7981 */ /* 0x000164000c1e1920 */
.L_x_85:
[----:B------:R-:W-:Y:S05]  /*3360*/  BSYNC B1 ;  /* 0x0000000000017941 */ /* 0x000fea0003800000 */
.L_x_84:
[----:B-----5:R-:W-:Y:S01]  /*3370*/  FMUL R90, R174, R155 ;  /* 0x0000009bae5a7220 */ /* 0x020fe20000400000 */
[----:B------:R-:W-:Y:S01]  /*3380*/  ISETP.GT.AND P2, PT, R0, 0x38, P1 ;  /* 0x000000380000780c */ /* 0x000fe20000f44270 */
[----:B------:R-:W-:Y:S02]  /*3390*/  BSSY B1, `(.L_x_86) ;  /* 0x0000005000017945 */ /* 0x000fe40003800000 */
[----:B------:R-:W-:-:S05]  /*33a0*/  FFMA R117, R117, R154, R90 ;  /* 0x0000009a75757223 */ /* 0x000fca000000005a */
[----:B------:R0:W-:Y:S05]  /*33b0*/  @P3 STG.E desc[UR36][R12.64+0xe4], R117 ;  /* 0x0000e4750c003986 */ /* 0x0001ea000c101924 */
[----:B------:R-:W-:Y:S05]  /*33c0*/  @!P2 BRA `(.L_x_87) ;  /* 0x000000000004a947 */ /* 0x000fea0003800000 */
[----:B------:R0:W5:Y:S02]  /*33d0*/  LDG.E.LTC128B R174, desc[UR36][R88.64+0xe0] ;  /* 0x0000e02458ae7981 */ /* 0x000164000c1e1920 */
.L_x_87:
[----:B------:R-:W-:Y:S05]  /*33e0*/  BSYNC B1 ;  /* 0x0000000000017941 */ /* 0x000fea0003800000 */
.L_x_86:
        /* <DEDUP_REMOVED lines=9> */
.L_x_89:
[----:B------:R-:W-:Y:S05]  /*3480*/  BSYNC B1 ;  /* 0x0000000000017941 */ /* 0x000fea0003800000 */
.L_x_88:
        /* <DEDUP_REMOVED lines=9> */
.L_x_91:
[----:B------:R-:W-:Y:S05]  /*3520*/  BSYNC B1 ;  /* 0x0000000000017941 */ /* 0x000fea0003800000 */
.L_x_90:
[----:B0----5:R-:W-:Y:S01]  /*3530*/  FMUL R91, R174, R155 ;  /* 0x0000009bae5b7220 */ /* 0x021fe20000400000 */
[----:B------:R-:W-:Y:S01]  /*3540*/  ISETP.GT.AND P3, PT, R0, 0x41, P0 ;  /* 0x000000410000780c */ /* 0x000fe20000764270 */
[----:B------:R-:W-:Y:S02]  /*3550*/  BSSY B1, `(.L_x_92) ;  /* 0x0000005000017945 */ /* 0x000fe40003800000 */
[----:B------:R-:W-:-:S05]  /*3560*/  FFMA R91, R120, R154, R91 ;  /* 0x0000009a785b7223 */ /* 0x000fca000000005b */
[----:B------:R0:W-:Y:S05]  /*3570*/  @P2 STG.E desc[UR36][R12.64+0x100], R91 ;  /* 0x0001005b0c002986 */ /* 0x0001ea000c101924 */
[----:B------:R-:W-:Y:S05]  /*3580*/  @!P3 BRA `(.L_x_93) ;  /* 0x000000000004b947 */ /* 0x000fea0003800000 */
[----:B------:R0:W5:Y:S02]  /*3590*/  LDG.E.LTC128B R174, desc[UR36][R162.64+0x104] ;  /* 0x00010424a2ae7981 */ /* 0x000164000c1e1920 */
.L_x_93:
[----:B------:R-:W-:Y:S05]  /*35a0*/  BSYNC B1 ;  /* 0x0000000000017941 */ /* 0x000fea0003800000 */
.L_x_92:
[----:B-----5:R-:W-:Y:S01]  /*35b0*/  FMUL R90, R174, R155 ;  /* 0x0000009bae5a7220 */ /* 0x020fe20000400000 */
[----:B------:R-:W-:Y:S01]  /*35c0*/  ISETP.GT.AND P2, PT, R0, 0x40, P1 ;  /* 0x000000400000780c */ /* 0x000fe20000f44270 */
[----:B------:R-:W-:Y:S02]  /*35d0*/  BSSY B1, `(.L_x_94) ;  /* 0x0000005000017945 */ /* 0x000fe40003800000 */
[----:B------:R-:W-:-:S05]  /*35e0*/  FFMA R121, R121, R154, R90 ;  /* 0x0000009a79797223 */ /* 0x000fca000000005a */
[----:B------:R0:W-:Y:S05]  /*35f0*/  @P3 STG.E desc[UR36][R12.64+0x104], R121 ;  /* 0x000104790c003986 */ /* 0x0001ea000c101924 */
[----:B------:R-:W-:Y:S05]  /*3600*/  @!P2 BRA `(.L_x_95) ;  /* 0x000000000004a947 */ /* 0x000fea0003800000 */
[----:B------:R0:W5:Y:S02]  /*3610*/  LDG.E.LTC128B R174, desc[UR36][R88.64+0x100] ;  /* 0x0001002458ae7981 */ /* 0x000164000c1e1920 */
.L_x_95:
[----:B------:R-:W-:Y:S05]  /*3620*/  BSYNC B1 ;  /* 0x0000000000017941 */ /* 0x000fea0003800000 */
.L_x_94:
        /* <DEDUP_REMOVED lines=9> */
.L_x_97:
[----:B------:R-:W-:Y:S05]  /*36c0*/  BSYNC B1 ;  /* 0x0000000000017941 */ /* 0x000fea0003800000 */
.L_x_96:
        /* <DEDUP_REMOVED lines=9> */
.L_x_99:
[----:B------:R-:W-:Y:S05]  /*3760*/  BSYNC B1 ;  /* 0x0000000000017941 */ /* 0x000fea0003800000 */
.L_x_98:
[----:B0----5:R-:W-:Y:S01]  /*3770*/  FMUL R91, R174, R155 ;  /* 0x0000009bae5b7220 */ /* 0x021fe20000400000 */
[----:B------:R-:W-:Y:S01]  /*3780*/  ISETP.GT.AND P3, PT, R0, 0x49, P0 ;  /* 0x000000490000780c */ /* 0x000fe20000764270 */
[----:B------:R-:W-:Y:S02]  /*3790*/  BSSY B1, `(.L_x_100) ;  /* 0x0000005000017945 */ /* 0x000fe40003800000 */
[----:B------:R-:W-:-:S05]  /*37a0*/  FFMA R91, R124, R154, R91 ;  /* 0x0000009a7c5b7223 */ /* 0x000fca000000005b */
[----:B------:R0:W-:Y:S05]  /*37b0*/  @P2 STG.E desc[UR36][R12.64+0x120], R91 ;  /* 0x0001205b0c002986 */ /* 0x0001ea000c101924 */
[----:B------:R-:W-:Y:S05]  /*37c0*/  @!P3 BRA `(.L_x_101) ;  /* 0x000000000004b947 */ /* 0x000fea0003800000 */
[----:B------:R0:W5:Y:S02]  /*37d0*/  LDG.E.LTC128B R174, desc[UR36][R162.64+0x124] ;  /* 0x00012424a2ae7981 */ /* 0x000164000c1e1920 */
.L_x_101:
[----:B------:R-:W-:Y:S05]  /*37e0*/  BSYNC B1 ;  /* 0x0000000000017941 */ /* 0x000fea0003800000 */
.L_x_100:
[----:B-----5:R-:W-:Y:S01]  /*37f0*/  FMUL R90, R174, R155 ;  /* 0x0000009bae5a7220 */ /* 0x020fe20000400000 */
[----:B------:R-:W-:Y:S01]  /*3800*/  ISETP.GT.AND P2, PT, R0, 0x48, P1 ;  /* 0x000000480000780c */ /* 0x000fe20000f44270 */
[----:B------:R-:W-:Y:S02]  /*3810*/  BSSY B1, `(.L_x_102) ;  /* 0x0000005000017945 */ /* 0x000fe40003800000 */
[----:B------:R-:W-:-:S05]  /*3820*/  FFMA R125, R125, R154, R90 ;  /* 0x0000009a7d7d7223 */ /* 0x000fca000000005a */
[----:B------:R0:W-:Y:S05]  /*3830*/  @P3 STG.E desc[UR36][R12.64+0x124], R125 ;  /* 0x0001247d0c003986 */ /* 0x0001ea000c101924 */
[----:B------:R-:W-:Y:S05]  /*3840*/  @!P2 BRA `(.L_x_103) ;  /* 0x000000000004a947 */ /* 0x000fea0003800000 */
[----:B------:R0:W5:Y:S02]  /*3850*/  LDG.E.LTC128B R174, desc[UR36][R88.64+0x120] ;  /* 0x0001202458ae7981 */ /* 0x000164000c1e1920 */
.L_x_103:
[----:B------:R-:W-:Y:S05]  /*3860*/  BSYNC B1 ;  /* 0x0000000000017941 */ /* 0x000fea0003800000 */
.L_x_102:
        /* <DEDUP_REMOVED lines=9> */
.L_x_105:
[----:B------:R-:W-:Y:S05]  /*3900*/  BSYNC B1 ;  /* 0x0000000000017941 */ /* 0x000fea0003800000 */
.L_x_104:
        /* <DEDUP_REMOVED lines=9> */
.L_x_107:
[----:B------:R-:W-:Y:S05]  /*39a0*/  BSYNC B1 ;  /* 0x0000000000017941 */ /* 0x000fea0003800000 */
.L_x_106:
[----:B0----5:R-:W-:Y:S01]  /*39b0*/  FMUL R91, R174, R155 ;  /* 0x0000009bae5b7220 */ /* 0x021fe20000400000 */
[----:B------:R-:W-:Y:S01]  /*39c0*/  ISETP.GT.AND P3, PT, R0, 0x51, P0 ;  /* 0x000000510000780c */ /* 0x000fe20000764270 */
[----:B------:R-:W-:Y:S02]  /*39d0*/  BSSY B1, `(.L_x_108) ;  /* 0x0000005000017945 */ /* 0x000fe40003800000 */
[----:B------:R-:W-:-:S05]  /*39e0*/  FFMA R91, R128, R154, R91 ;  /* 0x0000009a805b7223 */ /* 0x000fca000000005b */
[----:B------:R0:W-:Y:S05]  /*39f0*/  @P2 STG.E desc[UR36][R12.64+0x140], R91 ;  /* 0x0001405b0c002986 */ /* 0x0001ea000c101924 */
[----:B------:R-:W-:Y:S05]  /*3a00*/  @!P3 BRA `(.L_x_109) ;  /* 0x000000000004b947 */ /* 0x000fea0003800000 */
[----:B------:R0:W5:Y:S02]  /*3a10*/  LDG.E.LTC128B R174, desc[UR36][R162.64+0x144] ;  /* 0x00014424a2ae7981 */ /* 0x000164000c1e1920 */
.L_x_109:
[----:B------:R-:W-:Y:S05]  /*3a20*/  BSYNC B1 ;  /* 0x0000000000017941 */ /* 0x000fea0003800000 */
.L_x_108:
[----:B-----5:R-:W-:Y:S01]  /*3a30*/  FMUL R90, R174, R155 ;  /* 0x0000009bae5a7220 */ /* 0x020fe20000400000 */
[----:B------:R-:W-:Y:S01]  /*3a40*/  ISETP.GT.AND P2, PT, R0, 0x50, P1 ;  /* 0x000000500000780c */ /* 0x000fe20000f44270 */
[----:B------:R-:W-:Y:S02]  /*3a50*/  BSSY B1, `(.L_x_110) ;  /* 0x0000005000017945 */ /* 0x000fe40003800000 */
[----:B------:R-:W-:-:S05]  /*3a60*/  FFMA R129, R129, R154, R90 ;  /* 0x0000009a81817223 */ /* 0x000fca000000005a */
[----:B------:R0:W-:Y:S05]  /*3a70*/  @P3 STG.E desc[UR36][R12.64+0x144], R129 ;  /* 0x000144810c003986 */ /* 0x0001ea000c101924 */
[----:B------:R-:W-:Y:S05]  /*3a80*/  @!P2 BRA `(.L_x_111) ;  /* 0x000000000004a947 */ /* 0x000fea0003800000 */
[----:B------:R0:W5:Y:S02]  /*3a90*/  LDG.E.LTC128B R174, desc[UR36][R88.64+0x140] ;  /* 0x0001402458ae7981 */ /* 0x000164000c1e1920 */
.L_x_111:
[----:B------:R-:W-:Y:S05]  /*3aa0*/  BSYNC B1 ;  /* 0x0000000000017941 */ /* 0x000fea0003800000 */
.L_x_110:
        /* <DEDUP_REMOVED lines=9> */
.L_x_113:
[----:B------:R-:W-:Y:S05]  /*3b40*/  BSYNC B1 ;  /* 0x0000000000017941 */ /* 0x000fea0003800000 */
.L_x_112:
        /* <DEDUP_REMOVED lines=9> */
.L_x_115:
[----:B------:R-:W-:Y:S05]  /*3be0*/  BSYNC B1 ;  /* 0x0000000000017941 */ /* 0x000fea0003800000 */
.L_x_114:
[----:B0----5:R-:W-:Y:S01]  /*3bf0*/  FMUL R91, R174, R155 ;  /* 0x0000009bae5b7220 */ /* 0x021fe20000400000 */
[----:B------:R-:W-:Y:S01]  /*3c00*/  ISETP.GT.AND P3, PT, R0, 0x59, P0 ;  /* 0x000000590000780c */ /* 0x000fe20000764270 */
[----:B------:R-:W-:Y:S02]  /*3c10*/  BSSY B1, `(.L_x_116) ;  /* 0x0000005000017945 */ /* 0x000fe40003800000 */
[----:B------:R-:W-:-:S05]  /*3c20*/  FFMA R91, R132, R154, R91 ;  /* 0x0000009a845b7223 */ /* 0x000fca000000005b */
[----:B------:R0:W-:Y:S05]  /*3c30*/  @P2 STG.E desc[UR36][R12.64+0x160], R91 ;  /* 0x0001605b0c002986 */ /* 0x0001ea000c101924 */
[----:B------:R-:W-:Y:S05]  /*3c40*/  @!P3 BRA `(.L_x_117) ;  /* 0x000000000004b947 */ /* 0x000fea0003800000 */
[----:B------:R0:W5:Y:S02]  /*3c50*/  LDG.E.LTC128B R174, desc[UR36][R162.64+0x164] ;  /* 0x00016424a2ae7981 */ /* 0x000164000c1e1920 */
.L_x_117:
[----:B------:R-:W-:Y:S05]  /*3c60*/  BSYNC B1 ;  /* 0x0000000000017941 */ /* 0x000fea0003800000 */
.L_x_116:
[----:B-----5:R-:W-:Y:S01]  /*3c70*/  FMUL R90, R174, R155 ;  /* 0x0000009bae5a7220 */ /* 0x020fe20000400000 */
[----:B------:R-:W-:Y:S01]  /*3c80*/  ISETP.GT.AND P2, PT, R0, 0x58, P1 ;  /* 0x000000580000780c */ /* 0x000fe20000f44270 */
[----:B------:R-:W-:Y:S02]  /*3c90*/  BSSY B1, `(.L_x_118) ;  /* 0x0000005000017945 */ /* 0x000fe40003800000 */
[----:B------:R-:W-:-:S05]  /*3ca0*/  FFMA R133, R133, R154, R90 ;  /* 0x0000009a85857223 */ /* 0x000fca000000005a */
[----:B------:R0:W-:Y:S05]  /*3cb0*/  @P3 STG.E desc[UR36][R12.64+0x164], R133 ;  /* 0x000164850c003986 */ /* 0x0001ea000c101924 */
[----:B------:R-:W-:Y:S05]  /*3cc0*/  @!P2 BRA `(.L_x_119) ;  /* 0x000000000004a947 */ /* 0x000fea0003800000 */
[----:B------:R0:W5:Y:S02]  /*3cd0*/  LDG.E.LTC128B R174, desc[UR36][R88.64+0x160] ;  /* 0x0001602458ae7981 */ /* 0x000164000c1e1920 */
.L_x_119:
[----:B------:R-:W-:Y:S05]  /*3ce0*/  BSYNC B1 ;  /* 0x0000000000017941 */ /* 0x000fea0003800000 */
.L_x_118:
        /* <DEDUP_REMOVED lines=9> */
.L_x_121:
[----:B------:R-:W-:Y:S05]  /*3d80*/  BSYNC B1 ;  /* 0x0000000000017941 */ /* 0x000fea0003800000 */
.L_x_120:
        /* <DEDUP_REMOVED lines=9> */
.L_x_123:
[----:B------:R-:W-:Y:S05]  /*3e20*/  BSYNC B1 ;  /* 0x0000000000017941 */ /* 0x000fea0003800000 */
.L_x_122:
[----:B0----5:R-:W-:Y:S01]  /*3e30*/  FMUL R91, R174, R155 ;  /* 0x0000009bae5b7220 */ /* 0x021fe20000400000 */
[----:B------:R-:W-:Y:S01]  /*3e40*/  ISETP.GT.AND P3, PT, R0, 0x61, P0 ;  /* 0x000000610000780c */ /* 0x000fe20000764270 */
[----:B------:R-:W-:Y:S02]  /*3e50*/  BSSY B1, `(.L_x_124) ;  /* 0x0000005000017945 */ /* 0x000fe40003800000 */
[----:B------:R-:W-:-:S05]  /*3e60*/  FFMA R91, R136, R154, R91 ;  /* 0x0000009a885b7223 */ /* 0x000fca000000005b */
[----:B------:R0:W-:Y:S05]  /*3e70*/  @P2 STG.E desc[UR36][R12.64+0x180], R91 ;  /* 0x0001805b0c002986 */ /* 0x0001ea000c101924 */
[----:B------:R-:W-:Y:S05]  /*3e80*/  @!P3 BRA `(.L_x_125) ;  /* 0x000000000004b947 */ /* 0x000fea0003800000 */
[----:B------:R0:W5:Y:S02]  /*3e90*/  LDG.E.LTC128B R174, desc[UR36][R162.64+0x184] ;  /* 0x00018424a2ae7981 */ /* 0x000164000c1e1920 */
.L_x_125:
[----:B------:R-:W-:Y:S05]  /*3ea0*/  BSYNC B1 ;  /* 0x0000000000017941 */ /* 0x000fea0003800000 */
.L_x_124:
[----:B-----5:R-:W-:Y:S01]  /*3eb0*/  FMUL R90, R174, R155 ;  /* 0x0000009bae5a7220 */ /* 0x020fe20000400000 */
[----:B------:R-:W-:Y:S01]  /*3ec0*/  ISETP.GT.AND P2, PT, R0, 0x60, P1 ;  /* 0x000000600000780c */ /* 0x000fe20000f44270 */
[----:B------:R-:W-:Y:S02]  /*3ed0*/  BSSY B1, `(.L_x_126) ;  /* 0x0000005000017945 */ /* 0x000fe40003800000 */
[----:B------:R-:W-:-:S05]  /*3ee0*/  FFMA R137, R137, R154, R90 ;  /* 0x0000009a89897223 */ /* 0x000fca000000005a */
[----:B------:R0:W-:Y:S05]  /*3ef0*/  @P3 STG.E desc[UR36][R12.64+0x184], R137 ;  /* 0x000184890c003986 */ /* 0x0001ea000c101924 */
[----:B------:R-:W-:Y:S05]  /*3f00*/  @!P2 BRA `(.L_x_127) ;  /* 0x000000000004a947 */ /* 0x000fea0003800000 */
[----:B------:R0:W5:Y:S02]  /*3f10*/  LDG.E.LTC128B R174, desc[UR36][R88.64+0x180] ;  /* 0x0001802458ae7981 */ /* 0x000164000c1e1920 */
.L_x_127:
[----:B------:R-:W-:Y:S05]  /*3f20*/  BSYNC B1 ;  /* 0x0000000000017941 */ /* 0x000fea0003800000 */
.L_x_126:
        /* <DEDUP_REMOVED lines=9> */
.L_x_129:
[----:B------:R-:W-:Y:S05]  /*3fc0*/  BSYNC B1 ;  /* 0x0000000000017941 */ /* 0x000fea0003800000 */
.L_x_128:
        /* <DEDUP_REMOVED lines=9> */
.L_x_131:
[----:B------:R-:W-:Y:S05]  /*4060*/  BSYNC B1 ;  /* 0x0000000000017941 */ /* 0x000fea0003800000 */
.L_x_130:
[----:B0----5:R-:W-:Y:S01]  /*4070*/  FMUL R91, R174, R155 ;  /* 0x0000009bae5b7220 */ /* 0x021fe20000400000 */
[----:B------:R-:W-:Y:S01]  /*4080*/  ISETP.GT.AND P3, PT, R0, 0x69, P0 ;  /* 0x000000690000780c */ /* 0x000fe20000764270 */
[----:B------:R-:W-:Y:S02]  /*4090*/  BSSY B1, `(.L_x_132) ;  /* 0x0000005000017945 */ /* 0x000fe40003800000 */
[----:B------:R-:W-:-:S05]  /*40a0*/  FFMA R91, R140, R154, R91 ;  /* 0x0000009a8c5b7223 */ /* 0x000fca000000005b */
[----:B------:R0:W-:Y:S05]  /*40b0*/  @P2 STG.E desc[UR36][R12.64+0x1a0], R91 ;  /* 0x0001a05b0c002986 */ /* 0x0001ea000c101924 */
[----:B------:R-:W-:Y:S05]  /*40c0*/  @!P3 BRA `(.L_x_133) ;  /* 0x000000000004b947 */ /* 0x000fea0003800000 */
[----:B------:R0:W5:Y:S02]  /*40d0*/  LDG.E.LTC128B R174, desc[UR36][R162.64+0x1a4] ;  /* 0x0001a424a2ae7981 */ /* 0x000164000c1e1920 */
.L_x_133:
[----:B------:R-:W-:Y:S05]  /*40e0*/  BSYNC B1 ;  /* 0x0000000000017941 */ /* 0x000fea0003800000 */
.L_x_132:
[----:B-----5:R-:W-:Y:S01]  /*40f0*/  FMUL R90, R174, R155 ;  /* 0x0000009bae5a7220 */ /* 0x020fe20000400000 */
[----:B------:R-:W-:Y:S01]  /*4100*/  ISETP.GT.AND P2, PT, R0, 0x68, P1 ;  /* 0x000000680000780c */ /* 0x000fe20000f44270 */
[----:B------:R-:W-:Y:S02]  /*4110*/  BSSY B1, `(.L_x_134) ;  /* 0x0000005000017945 */ /* 0x000fe40003800000 */
[----:B------:R-:W-:-:S05]  /*4120*/  FFMA R141, R141, R154, R90 ;  /* 0x0000009a8d8d7223 */ /* 0x000fca000000005a */
[----:B------:R0:W-:Y:S05]  /*4130*/  @P3 STG.E desc[UR36][R12.64+0x1a4], R141 ;  /* 0x0001a48d0c003986 */ /* 0x0001ea000c101924 */
[----:B------:R-:W-:Y:S05]  /*4140*/  @!P2 BRA `(.L_x_135) ;  /* 0x000000000004a947 */ /* 0x000fea0003800000 */
[----:B------:R0:W5:Y:S02]  /*4150*/  LDG.E.LTC128B R174, desc[UR36][R88.64+0x1a0] ;  /* 0x0001a02458ae7981 */ /* 0x000164000c1e1920 */
.L_x_135:
[----:B------:R-:W-:Y:S05]  /*4160*/  BSYNC B1 ;  /* 0x0000000000017941 */ /* 0x000fea0003800000 */
.L_x_134:
        /* <DEDUP_REMOVED lines=9> */
.L_x_137:
[----:B------:R-:W-:Y:S05]  /*4200*/  BSYNC B1 ;  /* 0x0000000000017941 */ /* 0x000fea0003800000 */
.L_x_136:
        /* <DEDUP_REMOVED lines=9> */
.L_x_139:
[----:B------:R-:W-:Y:S05]  /*42a0*/  BSYNC B1 ;  /* 0x0000000000017941 */ /* 0x000fea0003800000 */
.L_x_138:
[----:B0----5:R-:W-:Y:S01]  /*42b0*/  FMUL R91, R174, R155 ;  /* 0x0000009bae5b7220 */ /* 0x021fe20000400000 */
[----:B------:R-:W-:Y:S01]  /*42c0*/  ISETP.GT.AND P3, PT, R0, 0x71, P0 ;  /* 0x000000710000780c */ /* 0x000fe20000764270 */
[----:B------:R-:W-:Y:S02]  /*42d0*/  BSSY B1, `(.L_x_140) ;  /* 0x0000005000017945 */ /* 0x000fe40003800000 */
[----:B------:R-:W-:-:S05]  /*42e0*/  FFMA R91, R144, R154, R91 ;  /* 0x0000009a905b7223 */ /* 0x000fca000000005b */
[----:B------:R0:W-:Y:S05]  /*42f0*/  @P2 STG.E desc[UR36][R12.64+0x1c0], R91 ;  /* 0x0001c05b0c002986 */ /* 0x0001ea000c101924 */
[----:B------:R-:W-:Y:S05]  /*4300*/  @!P3 BRA `(.L_x_141) ;  /* 0x000000000004b947 */ /* 0x000fea0003800000 */
[----:B------:R0:W5:Y:S02]  /*4310*/  LDG.E.LTC128B R174, desc[UR36][R162.64+0x1c4] ;  /* 0x0001c424a2ae7981 */ /* 0x000164000c1e1920 */
.L_x_141:
[----:B------:R-:W-:Y:S05]  /*4320*/  BSYNC B1 ;  /* 0x0000000000017941 */ /* 0x000fea0003800000 */
.L_x_140:
[----:B-----5:R-:W-:Y:S01]  /*4330*/  FMUL R90, R174, R155 ;  /* 0x0000009bae5a7220 */ /* 0x020fe20000400000 */
[----:B------:R-:W-:Y:S01]  /*4340*/  ISETP.GT.AND P2, PT, R0, 0x70, P1 ;  /* 0x000000700000780c */ /* 0x000fe20000f44270 */
[----:B------:R-:W-:Y:S02]  /*4350*/  BSSY B1, `(.L_x_142) ;  /* 0x0000005000017945 */ /* 0x000fe40003800000 */
[----:B------:R-:W-:-:S05]  /*4360*/  FFMA R145, R145, R154, R90 ;  /* 0x0000009a91917223 */ /* 0x000fca000000005a */
[----:B------:R0:W-:Y:S05]  /*4370*/  @P3 STG.E desc[UR36][R12.64+0x1c4], R145 ;  /* 0x0001c4910c003986 */ /* 0x0001ea000c101924 */
[----:B------:R-:W-:Y:S05]  /*4380*/  @!P2 BRA `(.L_x_143) ;  /* 0x000000000004a947 */ /* 0x000fea0003800000 */
[----:B------:R0:W5:Y:S02]  /*4390*/  LDG.E.LTC128B R174, desc[UR36][R88.64+0x1c0] ;  /* 0x0001c02458ae7981 */ /* 0x000164000c1e1920 */
.L_x_143:
[----:B------:R-:W-:Y:S05]  /*43a0*/  BSYNC B1 ;  /* 0x0000000000017941 */ /* 0x000fea0003800000 */
.L_x_142:
        /* <DEDUP_REMOVED lines=9> */
.L_x_145:
[----:B------:R-:W-:Y:S05]  /*4440*/  BSYNC B1 ;  /* 0x0000000000017941 */ /* 0x000fea0003800000 */
.L_x_144:
        /* <DEDUP_REMOVED lines=9> */
.L_x_147:
[----:B------:R-:W-:Y:S05]  /*44e0*/  BSYNC B1 ;  /* 0x0000000000017941 */ /* 0x000fea0003800000 */
.L_x_146:
[----:B0----5:R-:W-:Y:S01]  /*44f0*/  FMUL R91, R174, R155 ;  /* 0x0000009bae5b7220 */ /* 0x021fe20000400000 */
[----:B------:R-:W-:Y:S01]  /*4500*/  ISETP.GT.AND P0, PT, R0, 0x79, P0 ;  /* 0x000000790000780c */ /* 0x000fe20000704270 */
[----:B------:R-:W-:Y:S01]  /*4510*/  BSSY B1, `(.L_x_148) ;  /* 0x0000006000017945 */ /* 0x000fe20003800000 */
[----:B------:R-:W-:Y:S01]  /*4520*/  IADD3 R153, P2, R153, 0x80, RZ ;  /* 0x0000008099997810 */ /* 0x000fe20007f5e0ff */
[----:B------:R-:W-:-:S05]  /*4530*/  FFMA R91, R148, R154, R91 ;  /* 0x0000009a945b7223 */ /* 0x000fca000000005b */
[----:B------:R0:W-:Y:S05]  /*4540*/  @P4 STG.E desc[UR36][R12.64+0x1e0], R91 ;  /* 0x0001e05b0c004986 */ /* 0x0001ea000c101924 */
[----:B------:R-:W-:Y:S05]  /*4550*/  @!P0 BRA `(.L_x_149) ;  /* 0x0000000000048947 */ /* 0x000fea0003800000 */
[----:B------:R0:W5:Y:S02]  /*4560*/  LDG.E.LTC128B R174, desc[UR36][R162.64+0x1e4] ;  /* 0x0001e424a2ae7981 */ /* 0x000164000c1e1920 */
.L_x_149:
[----:B------:R-:W-:Y:S05]  /*4570*/  BSYNC B1 ;  /* 0x0000000000017941 */ /* 0x000fea0003800000 */
.L_x_148:
[----:B------:R-:W-:Y:S01]  /*4580*/  IADD3.X R9, RZ, R9, RZ, P2, !PT ;  /* 0x00000009ff097210 */ /* 0x000fe200017fe4ff */
[----:B-----5:R-:W-:Y:S01]  /*4590*/  FMUL R8, R174, R155 ;  /* 0x0000009bae087220 */ /* 0x020fe20000400000 */
[----:B------:R-:W-:Y:S01]  /*45a0*/  ISETP.GT.AND P2, PT, R0, 0x78, P1 ;  /* 0x000000780000780c */ /* 0x000fe20000f44270 */
[----:B------:R-:W-:Y:S02]  /*45b0*/  BSSY B1, `(.L_x_150) ;  /* 0x0000008000017945 */ /* 0x000fe40003800000 */
[----:B------:R-:W-:Y:S01]  /*45c0*/  FFMA R149, R149, R154, R8 ;  /* 0x0000009a95957223 */ /* 0x000fe20000000008 */
[----:B------:R-:W-:Y:S02]  /*45d0*/  IMAD R90, R9, R156, RZ ;  /* 0x0000009c095a7224 */ /* 0x000fe400078e02ff */
[----:B------:R-:W-:Y:S02]  /*45e0*/  @P0 IMAD.MOV.U32 R8, RZ, RZ, R12 ;  /* 0x000000ffff080224 */ /* 0x000fe400078e000c */
[----:B------:R-:W-:-:S05]  /*45f0*/  @P0 IMAD.MOV.U32 R9, RZ, RZ, R13 ;  /* 0x000000ffff090224 */ /* 0x000fca00078e000d */
[----:B------:R0:W-:Y:S01]  /*4600*/  @P0 STG.E desc[UR36][R8.64+0x1e4], R149 ;  /* 0x0001e49508000986 */ /* 0x0001e2000c101924 */
[----:B------:R-:W-:Y:S05]  /*4610*/  @!P2 BRA `(.L_x_151) ;  /* 0x000000000004a947 */ /* 0x000fea0003800000 */
[----:B------:R0:W5:Y:S02]  /*4620*/  LDG.E.LTC128B R174, desc[UR36][R88.64+0x1e0] ;  /* 0x0001e02458ae7981 */ /* 0x000164000c1e1920 */
.L_x_151:
[----:B------:R-:W-:Y:S05]  /*4630*/  BSYNC B1 ;  /* 0x0000000000017941 */ /* 0x000fea0003800000 */
.L_x_150:
[----:B0----5:R-:W-:Y:S01]  /*4640*/  FMUL R9, R174, R155 ;  /* 0x0000009bae097220 */ /* 0x021fe20000400000 */
[----:B------:R-:W-:Y:S01]  /*4650*/  @P2 MOV R8, R168 ;  /* 0x000000a800082202 */ /* 0x000fe20000000f00 */
[----:B------:R-:W-:Y:S01]  /*4660*/  IMAD R93, R153, R157, R90 ;  /* 0x0000009d995d7224 */ /* 0x000fe200078e025a */
[----:B------:R-:W-:Y:S01]  /*4670*/  ISETP.GT.AND P1, PT, R0, 0x79, P1 ;  /* 0x000000790000780c */ /* 0x000fe20000f24270 */
[----:B------:R-:W-:Y:S01]  /*4680*/  FFMA R95, R150, R154, R9 ;  /* 0x0000009a965f7223 */ /* 0x000fe20000000009 */
[----:B------:R-:W-:Y:S01]  /*4690*/  @P2 IMAD.MOV.U32 R9, RZ, RZ, R169 ;  /* 0x000000ffff092224 */ /* 0x000fe200078e00a9 */
[----:B------:R-:W-:Y:S01]  /*46a0*/  ISETP.GT.AND P0, PT, R3, 0x80, PT ;  /* 0x000000800300780c */ /* 0x000fe20003f04270 */
[----:B------:R-:W-:Y:S01]  /*46b0*/  IMAD.WIDE.U32 R90, R153, R156, R20 ;  /* 0x0000009c995a7225 */ /* 0x000fe200078e0014 */
[----:B------:R-:W-:Y:S02]  /*46c0*/  BSSY B1, `(.L_x_152) ;  /* 0x0000006000017945 */ /* 0x000fe40003800000 */
[----:B------:R0:W-:Y:S01]  /*46d0*/  @P2 STG.E desc[UR36][R8.64+0x1e0], R95 ;  /* 0x0001e05f08002986 */ /* 0x0001e2000c101924 */
[----:B------:R-:W-:Y:S01]  /*46e0*/  ISETP.GT.AND P5, PT, R0, RZ, P0 ;  /* 0x000000ff0000720c */ /* 0x000fe200007a4270 */
[----:B------:R-:W-:-:S04]  /*46f0*/  IMAD.IADD R92, R91, 0x1, R93 ;  /* 0x000000015b5c7824 */ /* 0x000fc800078e025d */
[----:B------:R-:W-:Y:S08]  /*4700*/  @!P1 BRA `(.L_x_153) ;  /* 0x0000000000049947 */ /* 0x000ff00003800000 */
[----:B------:R0:W5:Y:S02]  /*4710*/  LDG.E.LTC128B R174, desc[UR36][R88.64+0x1e4] ;  /* 0x0001e42458ae7981 */ /* 0x000164000c1e1920 */
.L_x_153:
[----:B------:R-:W-:Y:S05]  /*4720*/  BSYNC B1 ;  /* 0x0000000000017941 */ /* 0x000fea0003800000 */
.L_x_152:
[----:B0--3-5:R-:W-:Y:S01]  /*4730*/  FMUL R88, R174, R155 ;  /* 0x0000009bae587220 */ /* 0x029fe20000400000 */
[----:B------:R-:W-:-:S03]  /*4740*/  LEA R8, P2, R90, R10, 0x2 ;  /* 0x0000000a5a087211 */ /* 0x000fc600078410ff */
[----:B------:R-:W-:Y:S01]  /*4750*/  FFMA R151, R151, R154, R88 ;  /* 0x0000009a97977223 */ /* 0x000fe20000000058 */
[----:B------:R-:W-:-:S04]  /*4760*/  LEA.HI.X R9, R90, R11, R92, 0x2, P2 ;  /* 0x0000000b5a097211 */ /* 0x000fc800010f145c */
[----:B------:R0:W-:Y:S04]  /*4770*/  @P1 STG.E desc[UR36][R168.64+0x1e4], R151 ;  /* 0x0001e497a8001986 */ /* 0x0001e8000c101924 */
[----:B------:R3:W2:Y:S01]  /*4780*/  @P5 LDG.E.LTC128B R174, desc[UR36][R8.64] ;  /* 0x0000002408ae5981 */ /* 0x0006a2000c1e1920 */
[-C--:B------:R-:W-:Y:S01]  /*4790*/  IMAD.WIDE.U32 R88, R153, R156.reuse, R6 ;  /* 0x0000009c99587225 */ /* 0x080fe200078e0006 */
[----:B------:R-:W-:Y:S01]  /*47a0*/  SHF.L.U64.HI R97, R4, 0x9, R5 ;  /* 0x0000000904617819 */ /* 0x000fe20000010205 */
[----:B------:R-:W-:Y:S01]  /*47b0*/  BSSY B1, `(.L_x_154) ;  /* 0x0000013000017945 */ /* 0x000fe20003800000 */
[----:B------:R-:W-:Y:S01]  /*47c0*/  ISETP.GT.AND P4, PT, R0, 0x1, P0 ;  /* 0x000000010000780c */ /* 0x000fe20000784270 */
[----:B------:R-:W-:Y:S01]  /*47d0*/  IMAD.SHL.U32 R95, R4, 0x200, RZ ;  /* 0x00000200045f7824 */ /* 0x000fe200078e00ff */
[----:B------:R-:W-:Y:S01]  /*47e0*/  IADD3 R89, R93, R89, RZ ;  /* 0x000000595d597210 */ /* 0x000fe20007ffe0ff */
[----:B------:R-:W-:-:S04]  /*47f0*/  IMAD.WIDE.U32 R156, R153, R156, R160 ;  /* 0x0000009c999c7225 */ /* 0x000fc800078e00a0 */
[----:B------:R-:W-:Y:S01]  /*4800*/  IMAD.WIDE.U32 R90, R23, R14, R88 ;  /* 0x0000000e175a7225 */ /* 0x000fe200078e0058 */
[----:B------:R-:W-:Y:S02]  /*4810*/  IADD3 R88, P2, R95, R12, RZ ;  /* 0x0000000c5f587210 */ /* 0x000fe40007f5e0ff */
[----:B------:R-:W-:Y:S01]  /*4820*/  IADD3 R158, P3, R158, R156, RZ ;  /* 0x0000009c9e9e7210 */ /* 0x000fe20007f7e0ff */
[----:B---3--:R-:W-:Y:S01]  /*4830*/  IMAD.IADD R8, R15, 0x1, R91 ;  /* 0x000000010f087824 */ /* 0x008fe200078e025b */
[----:B------:R-:W-:Y:S01]  /*4840*/  IADD3.X R89, R97, R13, RZ, P2, !PT ;  /* 0x0000000d61597210 */ /* 0x000fe200017fe4ff */
[----:B------:R-:W-:Y:S01]  /*4850*/  IMAD.IADD R157, R93, 0x1, R157 ;  /* 0x000000015d9d7824 */ /* 0x000fe200078e029d */
[----:B------:R-:W-:Y:S02]  /*4860*/  LEA R4, P1, R90, R10, 0x2 ;  /* 0x0000000a5a047211 */ /* 0x000fe400078210ff */
[----:B------:R-:W-:Y:S01]  /*4870*/  IADD3 R92, P2, R6, R156, RZ ;  /* 0x0000009c065c7210 */ /* 0x000fe20007f5e0ff */
[----:B--2---:R-:W-:-:S04]  /*4880*/  FMUL R5, R174, R155 ;  /* 0x0000009bae057220 */ /* 0x004fc80000400000 */
[----:B------:R-:W-:Y:S01]  /*4890*/  FFMA R9, R24, R154, R5 ;  /* 0x0000009a18097223 */ /* 0x000fe20000000005 */
[----:B------:R-:W-:-:S04]  /*48a0*/  LEA.HI.X R5, R90, R11, R8, 0x2, P1 ;  /* 0x0000000b5a057211 */ /* 0x000fc800008f1408 */
[----:B------:R0:W-:Y:S01]  /*48b0*/  @P5 STG.E desc[UR36][R88.64], R9 ;  /* 0x0000000958005986 */ /* 0x0001e2000c101924 */
[----:B------:R-:W-:Y:S05]  /*48c0*/  @!P4 BRA `(.L_x_155) ;  /* 0x000000000004c947 */ /* 0x000fea0003800000 */
[----:B------:R2:W5:Y:S02]  /*48d0*/  LDG.E.LTC128B R174, desc[UR36][R4.64+0x4] ;  /* 0x0000042404ae7981 */ /* 0x000564000c1e1920 */
.L_x_155:
[----:B------:R-:W-:Y:S05]  /*48e0*/  BSYNC B1 ;  /* 0x0000000000017941 */ /* 0x000fea0003800000 */
.L_x_154:
[----:B-----5:R-:W-:Y:S01]  /*48f0*/  FMUL R6, R174, R155 ;  /* 0x0000009bae067220 */ /* 0x020fe20000400000 */
[----:B------:R-:W-:Y:S01]  /*4900*/  @P4 IMAD.MOV.U32 R24, RZ, RZ, R88 ;  /* 0x000000ffff184224 */ /* 0x000fe200078e0058 */
[----:B------:R-:W-:Y:S01]  /*4910*/  ISETP.GT.AND P1, PT, R3, 0x88, PT ;  /* 0x000000880300780c */ /* 0x000fe20003f24270 */
[----:B------:R-:W-:Y:S02]  /*4920*/  IMAD.X R3, R157, 0x1, R21, P3 ;  /* 0x000000019d037824 */ /* 0x000fe400018e0615 */
[----:B0-----:R-:W-:Y:S01]  /*4930*/  FFMA R9, R25, R154, R6 ;  /* 0x0000009a19097223 */ /* 0x001fe20000000006 */
[----:B------:R-:W-:Y:S01]  /*4940*/  @P4 IMAD.MOV.U32 R25, RZ, RZ, R89 ;  /* 0x000000ffff194224 */ /* 0x000fe200078e0059 */
[----:B------:R-:W-:Y:S01]  /*4950*/  IADD3.X R93, R7, R157, RZ, P2, !PT ;  /* 0x0000009d075d7210 */ /* 0x000fe200017fe4ff */
[----:B------:R-:W-:Y:S01]  /*4960*/  BSSY B1, `(.L_x_156) ;  /* 0x000000a000017945 */ /* 0x000fe20003800000 */
[----:B------:R-:W-:Y:S02]  /*4970*/  ISETP.GT.AND P2, PT, R0, RZ, P1 ;  /* 0x000000ff0000720c */ /* 0x000fe40000f44270 */
[----:B------:R0:W-:Y:S01]  /*4980*/  @P4 STG.E desc[UR36][R24.64+0x4], R9 ;  /* 0x0000040918004986 */ /* 0x0001e2000c101924 */
[----:B------:R-:W-:Y:S01]  /*4990*/  IMAD.WIDE.U32 R20, R23, R14, R92 ;  /* 0x0000000e17147225 */ /* 0x000fe200078e005c */
[----:B------:R-:W-:-:S02]  /*49a0*/  LEA R6, P5, R158, R10, 0x2 ;  /* 0x0000000a9e067211 */ /* 0x000fc400078a10ff */
[----:B------:R-:W-:Y:S02]  /*49b0*/  IADD3 R8, P3, R88, R165, RZ ;  /* 0x000000a558087210 */ /* 0x000fe40007f7e0ff */
[----:B------:R-:W-:Y:S02]  /*49c0*/  LEA.HI.X R7, R158, R11, R3, 0x2, P5 ;  /* 0x0000000b9e077211 */ /* 0x000fe400028f1403 */
[----:B------:R-:W-:-:S03]  /*49d0*/  IADD3 R15, R15, R21, RZ ;  /* 0x000000150f0f7210 */ /* 0x000fc60007ffe0ff */
[----:B------:R-:W-:Y:S06]  /*49e0*/  @!P2 BRA `(.L_x_157) ;  /* 0x000000000004a947 */ /* 0x000fec0003800000 */
[----:B------:R3:W5:Y:S02]  /*49f0*/  LDG.E.LTC128B R174, desc[UR36][R6.64] ;  /* 0x0000002406ae7981 */ /* 0x000764000c1e1920 */
.L_x_157:
[----:B------:R-:W-:Y:S05]  /*4a00*/  BSYNC B1 ;  /* 0x0000000000017941 */ /* 0x000fea0003800000 */
.L_x_156:
[----:B-----5:R-:W-:Y:S01]  /*4a10*/  FMUL R3, R174, R155 ;  /* 0x0000009bae037220 */ /* 0x020fe20000400000 */
[----:B0-----:R-:W-:Y:S01]  /*4a20*/  IMAD.X R9, R89, 0x1, R167, P3 ;  /* 0x0000000159097824 */ /* 0x001fe200018e06a7 */
[----:B------:R-:W-:Y:S01]  /*4a30*/  ISETP.GT.AND P4, PT, R0, 0x1, P1 ;  /* 0x000000010000780c */ /* 0x000fe20000f84270 */
[----:B------:R-:W-:Y:S01]  /*4a40*/  BSSY B1, `(.L_x_158) ;  /* 0x0000007000017945 */ /* 0x000fe20003800000 */
[----:B------:R-:W-:Y:S01]  /*4a50*/  FFMA R3, R26, R154, R3 ;  /* 0x0000009a1a037223 */ /* 0x000fe20000000003 */
[----:B------:R-:W-:-:S04]  /*4a60*/  LEA R10, P5, R20, R10, 0x2 ;  /* 0x0000000a140a7211 */ /* 0x000fc800078a10ff */
[----:B------:R0:W-:Y:S01]  /*4a70*/  @P2 STG.E desc[UR36][R8.64], R3 ;  /* 0x0000000308002986 */ /* 0x0001e2000c101924 */
[----:B------:R-:W-:-:S05]  /*4a80*/  LEA.HI.X R11, R20, R11, R15, 0x2, P5 ;  /* 0x0000000b140b7211 */ /* 0x000fca00028f140f */
[----:B------:R-:W-:Y:S05]  /*4a90*/  @!P4 BRA `(.L_x_159) ;  /* 0x000000000004c947 */ /* 0x000fea0003800000 */
[----:B------:R0:W5:Y:S02]  /*4aa0*/  LDG.E.LTC128B R174, desc[UR36][R10.64+0x4] ;  /* 0x000004240aae7981 */ /* 0x000164000c1e1920 */
.L_x_159:
[----:B------:R-:W-:Y:S05]  /*4ab0*/  BSYNC B1 ;  /* 0x0000000000017941 */ /* 0x000fea0003800000 */
.L_x_158:
[----:B---3-5:R-:W-:Y:S01]  /*4ac0*/  FMUL R6, R174, R155 ;  /* 0x0000009bae067220 */ /* 0x028fe20000400000 */
[----:B------:R-:W-:Y:S01]  /*4ad0*/  ISETP.GT.AND P2, PT, R0, 0x8, P0 ;  /* 0x000000080000780c */ /* 0x000fe20000744270 */
[----:B------:R-:W-:Y:S02]  /*4ae0*/  BSSY B1, `(.L_x_160) ;  /* 0x0000005000017945 */ /* 0x000fe40003800000 */
[----:B------:R-:W-:-:S05]  /*4af0*/  FFMA R27, R27, R154, R6 ;  /* 0x0000009a1b1b7223 */ /* 0x000fca0000000006 */
[----:B------:R3:W-:Y:S05]  /*4b00*/  @P4 STG.E desc[UR36][R8.64+0x4], R27 ;  /* 0x0000041b08004986 */ /* 0x0007ea000c101924 */
[----:B------:R-:W-:Y:S05]  /*4b10*/  @!P2 BRA `(.L_x_161) ;  /* 0x000000000004a947 */ /* 0x000fea0003800000 */
[----:B------:R0:W5:Y:S02]  /*4b20*/  LDG.E.LTC128B R174, desc[UR36][R4.64+0x20] ;  /* 0x0000202404ae7981 */ /* 0x000164000c1e1920 */
.L_x_161:
[----:B------:R-:W-:Y:S05]  /*4b30*/  BSYNC B1 ;  /* 0x0000000000017941 */ /* 0x000fea0003800000 */
.L_x_160:
[----:B0----5:R-:W-:Y:S01]  /*4b40*/  FMUL R3, R174, R155 ;  /* 0x0000009bae037220 */ /* 0x021fe20000400000 */
[----:B------:R-:W-:Y:S01]  /*4b50*/  IMAD.MOV.U32 R6, RZ, RZ, R88 ;  /* 0x000000ffff067224 */ /* 0x000fe200078e0058 */
[----:B------:R-:W-:Y:S01]  /*4b60*/  MOV R7, R89 ;  /* 0x0000005900077202 */ /* 0x000fe20000000f00 */
[----:B------:R-:W-:Y:S01]  /*4b70*/  BSSY B1, `(.L_x_162) ;  /* 0x0000006000017945 */ /* 0x000fe20003800000 */
[----:B------:R-:W-:Y:S01]  /*4b80*/  FFMA R3, R28, R154, R3 ;  /* 0x0000009a1c037223 */ /* 0x000fe20000000003 */
[----:B------:R-:W-:-:S04]  /*4b90*/  ISETP.GT.AND P3, PT, R0, 0x9, P0 ;  /* 0x000000090000780c */ /* 0x000fc80000764270 */
[----:B------:R0:W-:Y:S09]  /*4ba0*/  @P2 STG.E desc[UR36][R6.64+0x20], R3 ;  /* 0x0000200306002986 */ /* 0x0001f2000c101924 */
[----:B------:R-:W-:Y:S05]  /*4bb0*/  @!P3 BRA `(.L_x_163) ;  /* 0x000000000004b947 */ /* 0x000fea0003800000 */
[----:B------:R0:W5:Y:S02]  /*4bc0*/  LDG.E.LTC128B R174, desc[UR36][R4.64+0x24] ;  /* 0x0000242404ae7981 */ /* 0x000164000c1e1920 */
.L_x_163:
[----:B------:R-:W-:Y:S05]  /*4bd0*/  BSYNC B1 ;  /* 0x0000000000017941 */ /* 0x000fea0003800000 */
.L_x_162:
[----:B---3-5:R-:W-:Y:S01]  /*4be0*/  FMUL R8, R174, R155 ;  /* 0x0000009bae087220 */ /* 0x028fe20000400000 */
[----:B------:R-:W-:Y:S01]  /*4bf0*/  ISETP.GT.AND P5, PT, R0, 0x8, P1 ;  /* 0x000000080000780c */ /* 0x000fe20000fa4270 */
[----:B------:R-:W-:Y:S01]  /*4c00*/  BSSY B1, `(.L_x_164) ;  /* 0x0000006000017945 */ /* 0x000fe20003800000 */
[----:B------:R-:W-:Y:S01]  /*4c10*/  IADD3 R14, P2, R165, R88, RZ ;  /* 0x00000058a50e7210 */ /* 0x000fe20007f5e0ff */
[----:B------:R-:W-:-:S05]  /*4c20*/  FFMA R29, R29, R154, R8 ;  /* 0x0000009a1d1d7223 */ /* 0x000fca0000000008 */
[----:B------:R3:W-:Y:S05]  /*4c30*/  @P3 STG.E desc[UR36][R6.64+0x24], R29 ;  /* 0x0000241d06003986 */ /* 0x0007ea000c101924 */
[----:B------:R-:W-:Y:S05]  /*4c40*/  @!P5 BRA `(.L_x_165) ;  /* 0x000000000004d947 */ /* 0x000fea0003800000 */
[----:B------:R0:W5:Y:S02]  /*4c50*/  LDG.E.LTC128B R174, desc[UR36][R10.64+0x20] ;  /* 0x000020240aae7981 */ /* 0x000164000c1e1920 */
.L_x_165:
[----:B------:R-:W-:Y:S05]  /*4c60*/  BSYNC B1 ;  /* 0x0000000000017941 */ /* 0x000fea0003800000 */
.L_x_164:
[----:B0----5:R-:W-:Y:S01]  /*4c70*/  FMUL R3, R174, R155 ;  /* 0x0000009bae037220 */ /* 0x021fe20000400000 */
[----:B------:R-:W-:Y:S01]  /*4c80*/  IMAD.X R15, R167, 0x1, R89, P2 ;  /* 0x00000001a70f7824 */ /* 0x000fe200010e0659 */
[----:B------:R-:W-:Y:S01]  /*4c90*/  ISETP.GT.AND P4, PT, R0, 0x9, P1 ;  /* 0x000000090000780c */ /* 0x000fe20000f84270 */
[----:B------:R-:W-:Y:S01]  /*4ca0*/  BSSY B1, `(.L_x_166) ;  /* 0x0000006000017945 */ /* 0x000fe20003800000 */
[----:B------:R-:W-:Y:S01]  /*4cb0*/  FFMA R3, R30, R154, R3 ;  /* 0x0000009a1e037223 */ /* 0x000fe20000000003 */
[----:B------:R-:W-:-:S04]  /*4cc0*/  IADD3 R8, P3, P2, R165, R12, R95 ;  /* 0x0000000ca5087210 */ /* 0x000fc80007a7e05f */
[----:B------:R0:W-:Y:S06]  /*4cd0*/  @P5 STG.E desc[UR36][R14.64+0x20], R3 ;  /* 0x000020030e005986 */ /* 0x0001ec000c101924 */
[----:B------:R-:W-:Y:S05]  /*4ce0*/  @!P4 BRA `(.L_x_167) ;  /* 0x000000000004c947 */ /* 0x000fea0003800000 */
[----:B------:R0:W5:Y:S02]  /*4cf0*/  LDG.E.LTC128B R174, desc[UR36][R10.64+0x24] ;  /* 0x000024240aae7981 */ /* 0x000164000c1e1920 */
.L_x_167:
[----:B------:R-:W-:Y:S05]  /*4d00*/  BSYNC B1 ;  /* 0x0000000000017941 */ /* 0x000fea0003800000 */
.L_x_166:
[----:B-----5:R-:W-:Y:S01]  /*4d10*/  FMUL R12, R174, R155 ;  /* 0x0000009bae0c7220 */ /* 0x020fe20000400000 */
[----:B------:R-:W-:Y:S01]  /*4d20*/  IADD3.X R9, R167, R13, R97, P3, P2 ;  /* 0x0000000da7097210 */ /* 0x000fe20001fe4461 */
[----:B------:R-:W-:Y:S01]  /*4d30*/  BSSY B1, `(.L_x_168) ;  /* 0x0000006000017945 */ /* 0x000fe20003800000 */
[----:B------:R-:W-:Y:S01]  /*4d40*/  ISETP.GT.AND P5, PT, R0, 0x10, P0 ;  /* 0x000000100000780c */ /* 0x000fe200007a4270 */
[----:B------:R-:W-:-:S05]  /*4d50*/  FFMA R31, R31, R154, R12 ;  /* 0x0000009a1f1f7223 */ /* 0x000fca000000000c */
[----:B------:R0:W-:Y:S07]  /*4d60*/  @P4 STG.E desc[UR36][R8.64+0x24], R31 ;  /* 0x0000241f08004986 */ /* 0x0001ee000c101924 */
[----:B------:R-:W-:Y:S05]  /*4d70*/  @!P5 BRA `(.L_x_169) ;  /* 0x000000000004d947 */ /* 0x000fea0003800000 */
[----:B------:R0:W5:Y:S02]  /*4d80*/  LDG.E.LTC128B R174, desc[UR36][R4.64+0x40] ;  /* 0x0000402404ae7981 */ /* 0x000164000c1e1920 */
.L_x_169:
[----:B------:R-:W-:Y:S05]  /*4d90*/  BSYNC B1 ;  /* 0x0000000000017941 */ /* 0x000fea0003800000 */
.L_x_168:
[----:B0----5:R-:W-:Y:S01]  /*4da0*/  FMUL R3, R174, R155 ;  /* 0x0000009bae037220 */ /* 0x021fe20000400000 */
[----:B------:R-:W-:Y:S01]  /*4db0*/  ISETP.GT.AND P2, PT, R0, 0x11, P0 ;  /* 0x000000110000780c */ /* 0x000fe20000744270 */
[----:B------:R-:W-:Y:S02]  /*4dc0*/  BSSY B1, `(.L_x_170) ;  /* 0x0000005000017945 */ /* 0x000fe40003800000 */
[----:B------:R-:W-:-:S05]  /*4dd0*/  FFMA R3, R32, R154, R3 ;  /* 0x0000009a20037223 */ /* 0x000fca0000000003 */
[----:B------:R0:W-:Y:S05]  /*4de0*/  @P5 STG.E desc[UR36][R6.64+0x40], R3 ;  /* 0x0000400306005986 */ /* 0x0001ea000c101924 */
[----:B------:R-:W-:Y:S05]  /*4df0*/  @!P2 BRA `(.L_x_171) ;  /* 0x000000000004a947 */ /* 0x000fea0003800000 */
[----:B------:R0:W5:Y:S02]  /*4e00*/  LDG.E.LTC128B R174, desc[UR36][R4.64+0x44] ;  /* 0x0000442404ae7981 */ /* 0x000164000c1e1920 */
.L_x_171:
[----:B------:R-:W-:Y:S05]  /*4e10*/  BSYNC B1 ;  /* 0x0000000000017941 */ /* 0x000fea0003800000 */
.L_x_170:
[----:B-----5:R-:W-:Y:S01]  /*4e20*/  FMUL R12, R174, R155 ;  /* 0x0000009bae0c7220 */ /* 0x020fe20000400000 */
[----:B------:R-:W-:Y:S01]  /*4e30*/  ISETP.GT.AND P3, PT, R0, 0x10, P1 ;  /* 0x000000100000780c */ /* 0x000fe20000f64270 */
[----:B------:R-:W-:Y:S02]  /*4e40*/  BSSY B1, `(.L_x_172) ;  /* 0x0000005000017945 */ /* 0x000fe40003800000 */
[----:B------:R-:W-:-:S05]  /*4e50*/  FFMA R33, R33, R154, R12 ;  /* 0x0000009a21217223 */ /* 0x000fca000000000c */
[----:B------:R0:W-:Y:S05]  /*4e60*/  @P2 STG.E desc[UR36][R6.64+0x44], R33 ;  /* 0x0000442106002986 */ /* 0x0001ea000c101924 */
[----:B------:R-:W-:Y:S05]  /*4e70*/  @!P3 BRA `(.L_x_173) ;  /* 0x000000000004b947 */ /* 0x000fea0003800000 */
[----:B------:R0:W5:Y:S02]  /*4e80*/  LDG.E.LTC128B R174, desc[UR36][R10.64+0x40] ;  /* 0x000040240aae7981 */ /* 0x000164000c1e1920 */
.L_x_173:
[----:B------:R-:W-:Y:S05]  /*4e90*/  BSYNC B1 ;  /* 0x0000000000017941 */ /* 0x000fea0003800000 */
.L_x_172:
[----:B0----5:R-:W-:Y:S01]  /*4ea0*/  FMUL R3, R174, R155 ;  /* 0x0000009bae037220 */ /* 0x021fe20000400000 */
[----:B------:R-:W-:Y:S01]  /*4eb0*/  ISETP.GT.AND P2, PT, R0, 0x11, P1 ;  /* 0x000000110000780c */ /* 0x000fe20000f44270 */
[----:B------:R-:W-:Y:S02]  /*4ec0*/  BSSY B1, `(.L_x_174) ;  /* 0x0000005000017945 */ /* 0x000fe40003800000 */
[----:B------:R-:W-:-:S05]  /*4ed0*/  FFMA R3, R34, R154, R3 ;  /* 0x0000009a22037223 */ /* 0x000fca0000000003 */
[----:B------:R0:W-:Y:S05]  /*4ee0*/  @P3 STG.E desc[UR36][R8.64+0x40], R3 ;  /* 0x0000400308003986 */ /* 0x0001ea000c101924 */
[----:B------:R-:W-:Y:S05]  /*4ef0*/  @!P2 BRA `(.L_x_175) ;  /* 0x000000000004a947 */ /* 0x000fea0003800000 */
[----:B------:R0:W5:Y:S02]  /*4f00*/  LDG.E.LTC128B R174, desc[UR36][R10.64+0x44] ;  /* 0x000044240aae7981 */ /* 0x000164000c1e1920 */
.L_x_175:
[----:B------:R-:W-:Y:S05]  /*4f10*/  BSYNC B1 ;  /* 0x0000000000017941 */ /* 0x000fea0003800000 */
.L_x_174:
[----:B-----5:R-:W-:Y:S01]  /*4f20*/  FMUL R12, R174, R155 ;  /* 0x0000009bae0c7220 */ /* 0x020fe20000400000 */
[----:B------:R-:W-:Y:S01]  /*4f30*/  ISETP.GT.AND P3, PT, R0, 0x18, P0 ;  /* 0x000000180000780c */ /* 0x000fe20000764270 */
[----:B------:R-:W-:Y:S02]  /*4f40*/  BSSY B1, `(.L_x_176) ;  /* 0x0000005000017945 */ /* 0x000fe40003800000 */
[----:B------:R-:W-:-:S05]  /*4f50*/  FFMA R35, R35, R154, R12 ;  /* 0x0000009a23237223 */ /* 0x000fca000000000c */
[----:B------:R0:W-:Y:S05]  /*4f60*/  @P2 STG.E desc[UR36][R8.64+0x44], R35 ;  /* 0x0000442308002986 */ /* 0x0001ea000c101924 */
[----:B------:R-:W-:Y:S05]  /*4f70*/  @!P3 BRA `(.L_x_177) ;  /* 0x000000000004b947 */ /* 0x000fea0003800000 */
[----:B------:R0:W5:Y:S02]  /*4f80*/  LDG.E.LTC128B R174, desc[UR36][R4.64+0x60] ;  /* 0x0000602404ae7981 */ /* 0x000164000c1e1920 */
.L_x_177:
[----:B------:R-:W-:Y:S05]  /*4f90*/  BSYNC B1 ;  /* 0x0000000000017941 */ /* 0x000fea0003800000 */
.L_x_176:
[----:B0----5:R-:W-:Y:S01]  /*4fa0*/  FMUL R3, R174, R155 ;  /* 0x0000009bae037220 */ /* 0x021fe20000400000 */
[----:B------:R-:W-:Y:S01]  /*4fb0*/  ISETP.GT.AND P2, PT, R0, 0x19, P0 ;  /* 0x000000190000780c */ /* 0x000fe20000744270 */
[----:B------:R-:W-:Y:S02]  /*4fc0*/  BSSY B1, `(.L_x_178) ;  /* 0x0000005000017945 */ /* 0x000fe40003800000 */
[----:B------:R-:W-:-:S05]  /*4fd0*/  FFMA R3, R36, R154, R3 ;  /* 0x0000009a24037223 */ /* 0x000fca0000000003 */
[----:B------:R0:W-:Y:S05]  /*4fe0*/  @P3 STG.E desc[UR36][R6.64+0x60], R3 ;  /* 0x0000600306003986 */ /* 0x0001ea000c101924 */
[----:B------:R-:W-:Y:S05]  /*4ff0*/  @!P2 BRA `(.L_x_179) ;  /* 0x000000000004a947 */ /* 0x000fea0003800000 */
[----:B------:R0:W5:Y:S02]  /*5000*/  LDG.E.LTC128B R174, desc[UR36][R4.64+0x64] ;  /* 0x0000642404ae7981 */ /* 0x000164000c1e1920 */
.L_x_179:
[----:B------:R-:W-:Y:S05]  /*5010*/  BSYNC B1 ;  /* 0x0000000000017941 */ /* 0x000fea0003800000 */
.L_x_178:
[----:B-----5:R-:W-:Y:S01]  /*5020*/  FMUL R12, R174, R155 ;  /* 0x0000009bae0c7220 */ /* 0x020fe20000400000 */
[----:B------:R-:W-:Y:S01]  /*5030*/  ISETP.GT.AND P3, PT, R0, 0x18, P1 ;  /* 0x000000180000780c */ /* 0x000fe20000f64270 */
[----:B------:R-:W-:Y:S02]  /*5040*/  BSSY B1, `(.L_x_180) ;  /* 0x0000005000017945 */ /* 0x000fe40003800000 */
[----:B------:R-:W-:-:S05]  /*5050*/  FFMA R37, R37, R154, R12 ;  /* 0x0000009a25257223 */ /* 0x000fca000000000c */
[----:B------:R0:W-:Y:S05]  /*5060*/  @P2 STG.E desc[UR36][R6.64+0x64], R37 ;  /* 0x0000642506002986 */ /* 0x0001ea000c101924 */
[----:B------:R-:W-:Y:S05]  /*5070*/  @!P3 BRA `(.L_x_181) ;  /* 0x000000000004b947 */ /* 0x000fea0003800000 */
[----:B------:R0:W5:Y:S02]  /*5080*/  LDG.E.LTC128B R174, desc[UR36][R10.64+0x60] ;  /* 0x000060240aae7981 */ /* 0x000164000c1e1920 */
.L_x_181:
[----:B------:R-:W-:Y:S05]  /*5090*/  BSYNC B1 ;  /* 0x0000000000017941 */ /* 0x000fea0003800000 */
.L_x_180:
[----:B0----5:R-:W-:Y:S01]  /*50a0*/  FMUL R3, R174, R155 ;  /* 0x0000009bae037220 */ /* 0x021fe20000400000 */
[----:B------:R-:W-:Y:S01]  /*50b0*/  ISETP.GT.AND P2, PT, R0, 0x19, P1 ;  /* 0x000000190000780c */ /* 0x000fe20000f44270 */
[----:B------:R-:W-:Y:S02]  /*50c0*/  BSSY B1, `(.L_x_182) ;  /* 0x0000005000017945 */ /* 0x000fe40003800000 */
[----:B------:R-:W-:-:S05]  /*50d0*/  FFMA R3, R38, R154, R3 ;  /* 0x0000009a26037223 */ /* 0x000fca0000000003 */
[----:B------:R0:W-:Y:S05]  /*50e0*/  @P3 STG.E desc[UR36][R8.64+0x60], R3 ;  /* 0x0000600308003986 */ /* 0x0001ea000c101924 */
[----:B------:R-:W-:Y:S05]  /*50f0*/  @!P2 BRA `(.L_x_183) ;  /* 0x000000000004a947 */ /* 0x000fea0003800000 */
[----:B------:R0:W5:Y:S02]  /*5100*/  LDG.E.LTC128B R174, desc[UR36][R10.64+0x64] ;  /* 0x000064240aae7981 */ /* 0x000164000c1e1920 */
.L_x_183:
[----:B------:R-:W-:Y:S05]  /*5110*/  BSYNC B1 ;  /* 0x0000000000017941 */ /* 0x000fea0003800000 */
.L_x_182:
[----:B-----5:R-:W-:Y:S01]  /*5120*/  FMUL R12, R174, R155 ;  /* 0x0000009bae0c7220 */ /* 0x020fe20000400000 */
[----:B------:R-:W-:Y:S01]  /*5130*/  ISETP.GT.AND P3, PT, R0, 0x20, P0 ;  /* 0x000000200000780c */ /* 0x000fe20000764270 */
[----:B------:R-:W-:Y:S02]  /*5140*/  BSSY B1, `(.L_x_184) ;  /* 0x0000005000017945 */ /* 0x000fe40003800000 */
[----:B------:R-:W-:-:S05]  /*5150*/  FFMA R39, R39, R154, R12 ;  /* 0x0000009a27277223 */ /* 0x000fca000000000c */
[----:B------:R0:W-:Y:S05]  /*5160*/  @P2 STG.E desc[UR36][R8.64+0x64], R39 ;  /* 0x0000642708002986 */ /* 0x0001ea000c101924 */
[----:B------:R-:W-:Y:S05]  /*5170*/  @!P3 BRA `(.L_x_185) ;  /* 0x000000000004b947 */ /* 0x000fea0003800000 */
[----:B------:R0:W5:Y:S02]  /*5180*/  LDG.E.LTC128B R174, desc[UR36][R4.64+0x80] ;  /* 0x0000802404ae7981 */ /* 0x000164000c1e1920 */
.L_x_185:
[----:B------:R-:W-:Y:S05]  /*5190*/  BSYNC B1 ;  /* 0x0000000000017941 */ /* 0x000fea0003800000 */
.L_x_184:
[----:B0----5:R-:W-:Y:S01]  /*51a0*/  FMUL R3, R174, R155 ;  /* 0x0000009bae037220 */ /* 0x021fe20000400000 */
[----:B------:R-:W-:Y:S01]  /*51b0*/  ISETP.GT.AND P2, PT, R0, 0x21, P0 ;  /* 0x000000210000780c */ /* 0x000fe20000744270 */
[----:B------:R-:W-:Y:S02]  /*51c0*/  BSSY B1, `(.L_x_186) ;  /* 0x0000005000017945 */ /* 0x000fe40003800000 */
[----:B------:R-:W-:-:S05]  /*51d0*/  FFMA R3, R40, R154, R3 ;  /* 0x0000009a28037223 */ /* 0x000fca0000000003 */
[----:B------:R0:W-:Y:S05]  /*51e0*/  @P3 STG.E desc[UR36][R6.64+0x80], R3 ;  /* 0x0000800306003986 */ /* 0x0001ea000c101924 */
[----:B------:R-:W-:Y:S05]  /*51f0*/  @!P2 BRA `(.L_x_187) ;  /* 0x000000000004a947 */ /* 0x000fea0003800000 */
[----:B------:R0:W5:Y:S02]  /*5200*/  LDG.E.LTC128B R174, desc[UR36][R4.64+0x84] ;  /* 0x0000842404ae7981 */ /* 0x000164000c1e1920 */
.L_x_187:
[----:B------:R-:W-:Y:S05]  /*5210*/  BSYNC B1 ;  /* 0x0000000000017941 */ /* 0x000fea0003800000 */
.L_x_186:
[----:B-----5:R-:W-:Y:S01]  /*5220*/  FMUL R12, R174, R155 ;  /* 0x0000009bae0c7220 */ /* 0x020fe20000400000 */
[----:B------:R-:W-:Y:S01]  /*5230*/  ISETP.GT.AND P3, PT, R0, 0x20, P1 ;  /* 0x000000200000780c */ /* 0x000fe20000f64270 */
[----:B------:R-:W-:Y:S02]  /*5240*/  BSSY B1, `(.L_x_188) ;  /* 0x0000005000017945 */ /* 0x000fe40003800000 */
[----:B------:R-:W-:-:S05]  /*5250*/  FFMA R41, R41, R154, R12 ;  /* 0x0000009a29297223 */ /* 0x000fca000000000c */
[----:B------:R0:W-:Y:S05]  /*5260*/  @P2 STG.E desc[UR36][R6.64+0x84], R41 ;  /* 0x0000842906002986 */ /* 0x0001ea000c101924 */
[----:B------:R-:W-:Y:S05]  /*5270*/  @!P3 BRA `(.L_x_189) ;  /* 0x000000000004b947 */ /* 0x000fea0003800000 */
[----:B------:R0:W5:Y:S02]  /*5280*/  LDG.E.LTC128B R174, desc[UR36][R10.64+0x80] ;  /* 0x000080240aae7981 */ /* 0x000164000c1e1920 */
.L_x_189:
[----:B------:R-:W-:Y:S05]  /*5290*/  BSYNC B1 ;  /* 0x0000000000017941 */ /* 0x000fea0003800000 */
.L_x_188:
[----:B0----5:R-:W-:Y:S01]  /*52a0*/  FMUL R3, R174, R155 ;  /* 0x0000009bae037220 */ /* 0x021fe20000400000 */
[----:B------:R-:W-:Y:S01]  /*52b0*/  ISETP.GT.AND P2, PT, R0, 0x21, P1 ;  /* 0x000000210000780c */ /* 0x000fe20000f44270 */
[----:B------:R-:W-:Y:S02]  /*52c0*/  BSSY B1, `(.L_x_190) ;  /* 0x0000005000017945 */ /* 0x000fe40003800000 */
[----:B------:R-:W-:-:S05]  /*52d0*/  FFMA R3, R42, R154, R3 ;  /* 0x0000009a2a037223 */ /* 0x000fca0000000003 */
[----:B------:R0:W-:Y:S05]  /*52e0*/  @P3 STG.E desc[UR36][R8.64+0x80], R3 ;  /* 0x0000800308003986 */ /* 0x0001ea000c101924 */
[----:B------:R-:W-:Y:S05]  /*52f0*/  @!P2 BRA `(.L_x_191) ;  /* 0x000000000004a947 */ /* 0x000fea0003800000 */
[----:B------:R0:W5:Y:S02]  /*5300*/  LDG.E.LTC128B R174, desc[UR36][R10.64+0x84] ;  /* 0x000084240aae7981 */ /* 0x000164000c1e1920 */
.L_x_191:
[----:B------:R-:W-:Y:S05]  /*5310*/  BSYNC B1 ;  /* 0x0000000000017941 */ /* 0x000fea0003800000 */
.L_x_190:
[----:B-----5:R-:W-:Y:S01]  /*5320*/  FMUL R12, R174, R155 ;  /* 0x0000009bae0c7220 */ /* 0x020fe20000400000 */
[----:B------:R-:W-:Y:S01]  /*5330*/  ISETP.GT.AND P3, PT, R0, 0x28, P0 ;  /* 0x000000280000780c */ /* 0x000fe20000764270 */
[----:B------:R-:W-:Y:S02]  /*5340*/  BSSY B1, `(.L_x_192) ;  /* 0x0000005000017945 */ /* 0x000fe40003800000 */
[----:B------:R-:W-:-:S05]  /*5350*/  FFMA R43, R43, R154, R12 ;  /* 0x0000009a2b2b7223 */ /* 0x000fca000000000c */
[----:B------:R0:W-:Y:S05]  /*5360*/  @P2 STG.E desc[UR36][R8.64+0x84], R43 ;  /* 0x0000842b08002986 */ /* 0x0001ea000c101924 */
[----:B------:R-:W-:Y:S05]  /*5370*/  @!P3 BRA `(.L_x_193) ;  /* 0x000000000004b947 */ /* 0x000fea0003800000 */
[----:B------:R0:W5:Y:S02]  /*5380*/  LDG.E.LTC128B R174, desc[UR36][R4.64+0xa0] ;  /* 0x0000a02404ae7981 */ /* 0x000164000c1e1920 */
.L_x_193:
[----:B------:R-:W-:Y:S05]  /*5390*/  BSYNC B1 ;  /* 0x0000000000017941 */ /* 0x000fea0003800000 */
.L_x_192:
[----:B0----5:R-:W-:Y:S01]  /*53a0*/  FMUL R3, R174, R155 ;  /* 0x0000009bae037220 */ /* 0x021fe20000400000 */
[----:B------:R-:W-:Y:S01]  /*53b0*/  ISETP.GT.AND P2, PT, R0, 0x29, P0 ;  /* 0x000000290000780c */ /* 0x000fe20000744270 */
[----:B------:R-:W-:Y:S02]  /*53c0*/  BSSY B1, `(.L_x_194) ;  /* 0x0000005000017945 */ /* 0x000fe40003800000 */
[----:B------:R-:W-:-:S05]  /*53d0*/  FFMA R3, R44, R154, R3 ;  /* 0x0000009a2c037223 */ /* 0x000fca0000000003 */
[----:B------:R0:W-:Y:S05]  /*53e0*/  @P3 STG.E desc[UR36][R6.64+0xa0], R3 ;  /* 0x0000a00306003986 */ /* 0x0001ea000c101924 */
[----:B------:R-:W-:Y:S05]  /*53f0*/  @!P2 BRA `(.L_x_195) ;  /* 0x000000000004a947 */ /* 0x000fea0003800000 */
[----:B------:R0:W5:Y:S02]  /*5400*/  LDG.E.LTC128B R174, desc[UR36][R4.64+0xa4] ;  /* 0x0000a42404ae7981 */ /* 0x000164000c1e1920 */
.L_x_195:
[----:B------:R-:W-:Y:S05]  /*5410*/  BSYNC B1 ;  /* 0x0000000000017941 */ /* 0x000fea0003800000 */
.L_x_194:
[----:B-----5:R-:W-:Y:S01]  /*5420*/  FMUL R12, R174, R155 ;  /* 0x0000009bae0c7220 */ /* 0x020fe20000400000 */
[----:B------:R-:W-:Y:S01]  /*5430*/  ISETP.GT.AND P3, PT, R0, 0x28, P1 ;  /* 0x000000280000780c */ /* 0x000fe20000f64270 */
[----:B------:R-:W-:Y:S02]  /*5440*/  BSSY B1, `(.L_x_196) ;  /* 0x0000005000017945 */ /* 0x000fe40003800000 */
[----:B------:R-:W-:-:S05]  /*5450*/  FFMA R45, R45, R154, R12 ;  /* 0x0000009a2d2d7223 */ /* 0x000fca000000000c */
[----:B------:R0:W-:Y:S05]  /*5460*/  @P2 STG.E desc[UR36][R6.64+0xa4], R45 ;  /* 0x0000a42d06002986 */ /* 0x0001ea000c101924 */
[----:B------:R-:W-:Y:S05]  /*5470*/  @!P3 BRA `(.L_x_197) ;  /* 0x000000000004b947 */ /* 0x000fea0003800000 */
[----:B------:R0:W5:Y:S02]  /*5480*/  LDG.E.LTC128B R174, desc[UR36][R10.64+0xa0] ;  /* 0x0000a0240aae7981 */ /* 0x000164000c1e1920 */
.L_x_197:
[----:B------:R-:W-:Y:S05]  /*5490*/  BSYNC B1 ;  /* 0x0000000000017941 */ /* 0x000fea0003800000 */
.L_x_196:
[----:B0----5:R-:W-:Y:S01]  /*54a0*/  FMUL R3, R174, R155 ;  /* 0x0000009bae037220 */ /* 0x021fe20000400000 */
[----:B------:R-:W-:Y:S01]  /*54b0*/  ISETP.GT.AND P2, PT, R0, 0x29, P1 ;  /* 0x000000290000780c */ /* 0x000fe20000f44270 */
[----:B------:R-:W-:Y:S02]  /*54c0*/  BSSY B1, `(.L_x_198) ;  /* 0x0000005000017945 */ /* 0x000fe40003800000 */
[----:B------:R-:W-:-:S05]  /*54d0*/  FFMA R3, R46, R154, R3 ;  /* 0x0000009a2e037223 */ /* 0x000fca0000000003 */
[----:B------:R0:W-:Y:S05]  /*54e0*/  @P3 STG.E desc[UR36][R8.64+0xa0], R3 ;  /* 0x0000a00308003986 */ /* 0x0001ea000c101924 */
[----:B------:R-:W-:Y:S05]  /*54f0*/  @!P2 BRA `(.L_x_199) ;  /* 0x000000000004a947 */ /* 0x000fea0003800000 */
[----:B------:R0:W5:Y:S02]  /*5500*/  LDG.E.LTC128B R174, desc[UR36][R10.64+0xa4] ;  /* 0x0000a4240aae7981 */ /* 0x000164000c1e1920 */
.L_x_199:
[----:B------:R-:W-:Y:S05]  /*5510*/  BSYNC B1 ;  /* 0x0000000000017941 */ /* 0x000fea0003800000 */
.L_x_198:
[----:B-----5:R-:W-:Y:S01]  /*5520*/  FMUL R12, R174, R155 ;  /* 0x0000009bae0c7220 */ /* 0x020fe20000400000 */
[----:B------:R-:W-:Y:S01]  /*5530*/  ISETP.GT.AND P3, PT, R0, 0x30, P0 ;  /* 0x000000300000780c */ /* 0x000fe20000764270 */
[----:B------:R-:W-:Y:S02]  /*5540*/  BSSY B1, `(.L_x_200) ;  /* 0x0000005000017945 */ /* 0x000fe40003800000 */
[----:B------:R-:W-:-:S05]  /*5550*/  FFMA R47, R47, R154, R12 ;  /* 0x0000009a2f2f7223 */ /* 0x000fca000000000c */
[----:B------:R0:W-:Y:S05]  /*5560*/  @P2 STG.E desc[UR36][R8.64+0xa4], R47 ;  /* 0x0000a42f08002986 */ /* 0x0001ea000c101924 */
[----:B------:R-:W-:Y:S05]  /*5570*/  @!P3 BRA `(.L_x_201) ;  /* 0x000000000004b947 */ /* 0x000fea0003800000 */
[----:B------:R0:W5:Y:S02]  /*5580*/  LDG.E.LTC128B R174, desc[UR36][R4.64+0xc0] ;  /* 0x0000c02404ae7981 */ /* 0x000164000c1e1920 */
.L_x_201:
[----:B------:R-:W-:Y:S05]  /*5590*/  BSYNC B1 ;  /* 0x0000000000017941 */ /* 0x000fea0003800000 */
.L_x_200:
[----:B0----5:R-:W-:Y:S01]  /*55a0*/  FMUL R3, R174, R155 ;  /* 0x0000009bae037220 */ /* 0x021fe20000400000 */
[----:B------:R-:W-:Y:S01]  /*55b0*/  ISETP.GT.AND P2, PT, R0, 0x31, P0 ;  /* 0x000000310000780c */ /* 0x000fe20000744270 */
[----:B------:R-:W-:Y:S02]  /*55c0*/  BSSY B1, `(.L_x_202) ;  /* 0x0000005000017945 */ /* 0x000fe40003800000 */
[----:B------:R-:W-:-:S05]  /*55d0*/  FFMA R3, R48, R154, R3 ;  /* 0x0000009a30037223 */ /* 0x000fca0000000003 */
[----:B------:R0:W-:Y:S05]  /*55e0*/  @P3 STG.E desc[UR36][R6.64+0xc0], R3 ;  /* 0x0000c00306003986 */ /* 0x0001ea000c101924 */
[----:B------:R-:W-:Y:S05]  /*55f0*/  @!P2 BRA `(.L_x_203) ;  /* 0x000000000004a947 */ /* 0x000fea0003800000 */
[----:B------:R0:W5:Y:S02]  /*5600*/  LDG.E.LTC128B R174, desc[UR36][R4.64+0xc4] ;  /* 0x0000c42404ae7981 */ /* 0x000164000c1e1920 */
.L_x_203:
[----:B------:R-:W-:Y:S05]  /*5610*/  BSYNC B1 ;  /* 0x0000000000017941 */ /* 0x000fea0003800000 */
.L_x_202:
[----:B-----5:R-:W-:Y:S01]  /*5620*/  FMUL R12, R174, R155 ;  /* 0x0000009bae0c7220 */ /* 0x020fe20000400000 */
[----:B------:R-:W-:Y:S01]  /*5630*/  ISETP.GT.AND P3, PT, R0, 0x30, P1 ;  /* 0x000000300000780c */ /* 0x000fe20000f64270 */
[----:B------:R-:W-:Y:S02]  /*5640*/  BSSY B1, `(.L_x_204) ;  /* 0x0000005000017945 */ /* 0x000fe40003800000 */
[----:B------:R-:W-:-:S05]  /*5650*/  FFMA R49, R49, R154, R12 ;  /* 0x0000009a31317223 */ /* 0x000fca000000000c */
[----:B------:R0:W-:Y:S05]  /*5660*/  @P2 STG.E desc[UR36][R6.64+0xc4], R49 ;  /* 0x0000c43106002986 */ /* 0x0001ea000c101924 */
[----:B------:R-:W-:Y:S05]  /*5670*/  @!P3 BRA `(.L_x_205) ;  /* 0x000000000004b947 */ /* 0x000fea0003800000 */
[----:B------:R0:W5:Y:S02]  /*5680*/  LDG.E.LTC128B R174, desc[UR36][R10.64+0xc0] ;  /* 0x0000c0240aae7981 */ /* 0x000164000c1e1920 */
.L_x_205:
[----:B------:R-:W-:Y:S05]  /*5690*/  BSYNC B1 ;  /* 0x0000000000017941 */ /* 0x000fea0003800000 */
.L_x_204:
[----:B0----5:R-:W-:Y:S01]  /*56a0*/  FMUL R3, R174, R155 ;  /* 0x0000009bae037220 */ /* 0x021fe20000400000 */
[----:B------:R-:W-:Y:S01]  /*56b0*/  ISETP.GT.AND P2, PT, R0, 0x31, P1 ;  /* 0x000000310000780c */ /* 0x000fe20000f44270 */
[----:B------:R-:W-:Y:S02]  /*56c0*/  BSSY B1, `(.L_x_206) ;  /* 0x0000005000017945 */ /* 0x000fe40003800000 */
[----:B------:R-:W-:-:S05]  /*56d0*/  FFMA R3, R50, R154, R3 ;  /* 0x0000009a32037223 */ /* 0x000fca0000000003 */
[----:B------:R0:W-:Y:S05]  /*56e0*/  @P3 STG.E desc[UR36][R8.64+0xc0], R3 ;  /* 0x0000c00308003986 */ /* 0x0001ea000c101924 */
[----:B------:R-:W-:Y:S05]  /*56f0*/  @!P2 BRA `(.L_x_207) ;  /* 0x000000000004a947 */ /* 0x000fea0003800000 */
[----:B------:R0:W5:Y:S02]  /*5700*/  LDG.E.LTC128B R174, desc[UR36][R10.64+0xc4] ;  /* 0x0000c4240aae7981 */ /* 0x000164000c1e1920 */
.L_x_207:
[----:B------:R-:W-:Y:S05]  /*5710*/  BSYNC B1 ;  /* 0x0000000000017941 */ /* 0x000fea0003800000 */
.L_x_206:
[----:B-----5:R-:W-:Y:S01]  /*5720*/  FMUL R12, R174, R155 ;  /* 0x0000009bae0c7220 */ /* 0x020fe20000400000 */
[----:B------:R-:W-:Y:S01]  /*5730*/  ISETP.GT.AND P3, PT, R0, 0x38, P0 ;  /* 0x000000380000780c */ /* 0x000fe20000764270 */
[----:B------:R-:W-:Y:S02]  /*5740*/  BSSY B1, `(.L_x_208) ;  /* 0x0000005000017945 */ /* 0x000fe40003800000 */
[----:B------:R-:W-:-:S05]  /*5750*/  FFMA R51, R51, R154, R12 ;  /* 0x0000009a33337223 */ /* 0x000fca000000000c */
[----:B------:R0:W-:Y:S05]  /*5760*/  @P2 STG.E desc[UR36][R8.64+0xc4], R51 ;  /* 0x0000c43308002986 */ /* 0x0001ea000c101924 */
[----:B------:R-:W-:Y:S05]  /*5770*/  @!P3 BRA `(.L_x_209) ;  /* 0x000000000004b947 */ /* 0x000fea0003800000 */
[----:B------:R0:W5:Y:S02]  /*5780*/  LDG.E.LTC128B R174, desc[UR36][R4.64+0xe0] ;  /* 0x0000e02404ae7981 */ /* 0x000164000c1e1920 */
.L_x_209:
[----:B------:R-:W-:Y:S05]  /*5790*/  BSYNC B1 ;  /* 0x0000000000017941 */ /* 0x000fea0003800000 */
.L_x_208:
[----:B0----5:R-:W-:Y:S01]  /*57a0*/  FMUL R3, R174, R155 ;  /* 0x0000009bae037220 */ /* 0x021fe20000400000 */
[----:B------:R-:W-:Y:S01]  /*57b0*/  ISETP.GT.AND P2, PT, R0, 0x39, P0 ;  /* 0x000000390000780c */ /* 0x000fe20000744270 */
[----:B------:R-:W-:Y:S02]  /*57c0*/  BSSY B1, `(.L_x_210) ;  /* 0x0000005000017945 */ /* 0x000fe40003800000 */
[----:B------:R-:W-:-:S05]  /*57d0*/  FFMA R3, R52, R154, R3 ;  /* 0x0000009a34037223 */ /* 0x000fca0000000003 */
[----:B------:R0:W-:Y:S05]  /*57e0*/  @P3 STG.E desc[UR36][R6.64+0xe0], R3 ;  /* 0x0000e00306003986 */ /* 0x0001ea000c101924 */
[----:B------:R-:W-:Y:S05]  /*57f0*/  @!P2 BRA `(.L_x_211) ;  /* 0x000000000004a947 */ /* 0x000fea0003800000 */
[----:B------:R0:W5:Y:S02]  /*5800*/  LDG.E.LTC128B R174, desc[UR36][R4.64+0xe4] ;  /* 0x0000e42404ae7981 */ /* 0x000164000c1e1920 */
.L_x_211:
[----:B------:R-:W-:Y:S05]  /*5810*/  BSYNC B1 ;  /* 0x0000000000017941 */ /* 0x000fea0003800000 */
.L_x_210:
[----:B-----5:R-:W-:Y:S01]  /*5820*/  FMUL R12, R174, R155 ;  /* 0x0000009bae0c7220 */ /* 0x020fe20000400000 */
[----:B------:R-:W-:Y:S01]  /*5830*/  ISETP.GT.AND P3, PT, R0, 0x38, P1 ;  /* 0x000000380000780c */ /* 0x000fe20000f64270 */
[----:B------:R-:W-:Y:S02]  /*5840*/  BSSY B1, `(.L_x_212) ;  /* 0x0000005000017945 */ /* 0x000fe40003800000 */
[----:B------:R-:W-:-:S05]  /*5850*/  FFMA R53, R53, R154, R12 ;  /* 0x0000009a35357223 */ /* 0x000fca000000000c */
[----:B------:R0:W-:Y:S05]  /*5860*/  @P2 STG.E desc[UR36][R6.64+0xe4], R53 ;  /* 0x0000e43506002986 */ /* 0x0001ea000c101924 */
[----:B------:R-:W-:Y:S05]  /*5870*/  @!P3 BRA `(.L_x_213) ;  /* 0x000000000004b947 */ /* 0x000fea0003800000 */
[----:B------:R0:W5:Y:S02]  /*5880*/  LDG.E.LTC128B R174, desc[UR36][R10.64+0xe0] ;  /* 0x0000e0240aae7981 */ /* 0x000164000c1e1920 */
.L_x_213:
[----:B------:R-:W-:Y:S05]  /*5890*/  BSYNC B1 ;  /* 0x0000000000017941 */ /* 0x000fea0003800000 */
.L_x_212:
[----:B0----5:R-:W-:Y:S01]  /*58a0*/  FMUL R3, R174, R155 ;  /* 0x0000009bae037220 */ /* 0x021fe20000400000 */
[----:B------:R-:W-:Y:S01]  /*58b0*/  ISETP.GT.AND P2, PT, R0, 0x39, P1 ;  /* 0x000000390000780c */ /* 0x000fe20000f44270 */
[----:B------:R-:W-:Y:S02]  /*58c0*/  BSSY B1, `(.L_x_214) ;  /* 0x0000005000017945 */ /* 0x000fe40003800000 */
[----:B------:R-:W-:-:S05]  /*58d0*/  FFMA R3, R54, R154, R3 ;  /* 0x0000009a36037223 */ /* 0x000fca0000000003 */
[----:B------:R0:W-:Y:S05]  /*58e0*/  @P3 STG.E desc[UR36][R8.64+0xe0], R3 ;  /* 0x0000e00308003986 */ /* 0x0001ea000c101924 */
[----:B------:R-:W-:Y:S05]  /*58f0*/  @!P2 BRA `(.L_x_215) ;  /* 0x000000000004a947 */ /* 0x000fea0003800000 */
[----:B------:R0:W5:Y:S02]  /*5900*/  LDG.E.LTC128B R174, desc[UR36][R10.64+0xe4] ;  /* 0x0000e4240aae7981 */ /* 0x000164000c1e1920 */
.L_x_215:
[----:B------:R-:W-:Y:S05]  /*5910*/  BSYNC B1 ;  /* 0x0000000000017941 */ /* 0x000fea0003800000 */
.L_x_214:
[----:B-----5:R-:W-:Y:S01]  /*5920*/  FMUL R12, R174, R155 ;  /* 0x0000009bae0c7220 */ /* 0x020fe20000400000 */
[----:B------:R-:W-:Y:S01]  /*5930*/  ISETP.GT.AND P3, PT, R0, 0x40, P0 ;  /* 0x000000400000780c */ /* 0x000fe20000764270 */
[----:B------:R-:W-:Y:S02]  /*5940*/  BSSY B1, `(.L_x_216) ;  /* 0x0000005000017945 */ /* 0x000fe40003800000 */
[----:B------:R-:W-:-:S05]  /*5950*/  FFMA R55, R55, R154, R12 ;  /* 0x0000009a37377223 */ /* 0x000fca000000000c */
[----:B------:R0:W-:Y:S05]  /*5960*/  @P2 STG.E desc[UR36][R8.64+0xe4], R55 ;  /* 0x0000e43708002986 */ /* 0x0001ea000c101924 */
[----:B------:R-:W-:Y:S05]  /*5970*/  @!P3 BRA `(.L_x_217) ;  /* 0x000000000004b947 */ /* 0x000fea0003800000 */
[----:B------:R0:W5:Y:S02]  /*5980*/  LDG.E.LTC128B R174, desc[UR36][R4.64+0x100] ;  /* 0x0001002404ae7981 */ /* 0x000164000c1e1920 */
.L_x_217:
[----:B------:R-:W-:Y:S05]  /*5990*/  BSYNC B1 ;  /* 0x0000000000017941 */ /* 0x000fea0003800000 */
.L_x_216:
[----:B0----5:R-:W-:Y:S01]  /*59a0*/  FMUL R3, R174, R155 ;  /* 0x0000009bae037220 */ /* 0x021fe20000400000 */
[----:B------:R-:W-:Y:S01]  /*59b0*/  ISETP.GT.AND P2, PT, R0, 0x41, P0 ;  /* 0x000000410000780c */ /* 0x000fe20000744270 */
[----:B------:R-:W-:Y:S02]  /*59c0*/  BSSY B1, `(.L_x_218) ;  /* 0x0000005000017945 */ /* 0x000fe40003800000 */
[----:B------:R-:W-:-:S05]  /*59d0*/  FFMA R3, R56, R154, R3 ;  /* 0x0000009a38037223 */ /* 0x000fca0000000003 */
[----:B------:R0:W-:Y:S05]  /*59e0*/  @P3 STG.E desc[UR36][R6.64+0x100], R3 ;  /* 0x0001000306003986 */ /* 0x0001ea000c101924 */
[----:B------:R-:W-:Y:S05]  /*59f0*/  @!P2 BRA `(.L_x_219) ;  /* 0x000000000004a947 */ /* 0x000fea0003800000 */
[----:B------:R0:W5:Y:S02]  /*5a00*/  LDG.E.LTC128B R174, desc[UR36][R4.64+0x104] ;  /* 0x0001042404ae7981 */ /* 0x000164000c1e1920 */
.L_x_219:
[----:B------:R-:W-:Y:S05]  /*5a10*/  BSYNC B1 ;  /* 0x0000000000017941 */ /* 0x000fea0003800000 */
.L_x_218:
[----:B-----5:R-:W-:Y:S01]  /*5a20*/  FMUL R12, R174, R155 ;  /* 0x0000009bae0c7220 */ /* 0x020fe20000400000 */
[----:B------:R-:W-:Y:S01]  /*5a30*/  ISETP.GT.AND P3, PT, R0, 0x40, P1 ;  /* 0x000000400000780c */ /* 0x000fe20000f64270 */
[----:B------:R-:W-:Y:S02]  /*5a40*/  BSSY B1, `(.L_x_220) ;  /* 0x0000005000017945 */ /* 0x000fe40003800000 */
[----:B------:R-:W-:-:S05]  /*5a50*/  FFMA R57, R57, R154, R12 ;  /* 0x0000009a39397223 */ /* 0x000fca000000000c */
[----:B------:R0:W-:Y:S05]  /*5a60*/  @P2 STG.E desc[UR36][R6.64+0x104], R57 ;  /* 0x0001043906002986 */ /* 0x0001ea000c101924 */
[----:B------:R-:W-:Y:S05]  /*5a70*/  @!P3 BRA `(.L_x_221) ;  /* 0x000000000004b947 */ /* 0x000fea0003800000 */
[----:B------:R0:W5:Y:S02]  /*5a80*/  LDG.E.LTC128B R174, desc[UR36][R10.64+0x100] ;  /* 0x000100240aae7981 */ /* 0x000164000c1e1920 */
.L_x_221:
[----:B------:R-:W-:Y:S05]  /*5a90*/  BSYNC B1 ;  /* 0x0000000000017941 */ /* 0x000fea0003800000 */
.L_x_220:
[----:B0----5:R-:W-:Y:S01]  /*5aa0*/  FMUL R3, R174, R155 ;  /* 0x0000009bae037220 */ /* 0x021fe20000400000 */
[----:B------:R-:W-:Y:S01]  /*5ab0*/  ISETP.GT.AND P2, PT, R0, 0x41, P1 ;  /* 0x000000410000780c */ /* 0x000fe20000f44270 */
[----:B------:R-:W-:Y:S02]  /*5ac0*/  BSSY B1, `(.L_x_222) ;  /* 0x0000005000017945 */ /* 0x000fe40003800000 */
[----:B------:R-:W-:-:S05]  /*5ad0*/  FFMA R3, R58, R154, R3 ;  /* 0x0000009a3a037223 */ /* 0x000fca0000000003 */
[----:B------:R0:W-:Y:S05]  /*5ae0*/  @P3 STG.E desc[UR36][R8.64+0x100], R3 ;  /* 0x0001000308003986 */ /* 0x0001ea000c101924 */
[----:B------:R-:W-:Y:S05]  /*5af0*/  @!P2 BRA `(.L_x_223) ;  /* 0x000000000004a947 */ /* 0x000fea0003800000 */
[----:B------:R0:W5:Y:S02]  /*5b00*/  LDG.E.LTC128B R174, desc[UR36][R10.64+0x104] ;  /* 0x000104240aae7981 */ /* 0x000164000c1e1920 */
.L_x_223:
[----:B------:R-:W-:Y:S05]  /*5b10*/  BSYNC B1 ;  /* 0x0000000000017941 */ /* 0x000fea0003800000 */
.L_x_222:
[----:B-----5:R-:W-:Y:S01]  /*5b20*/  FMUL R12, R174, R155 ;  /* 0x0000009bae0c7220 */ /* 0x020fe20000400000 */
[----:B------:R-:W-:Y:S01]  /*5b30*/  ISETP.GT.AND P3, PT, R0, 0x48, P0 ;  /* 0x000000480000780c */ /* 0x000fe20000764270 */
[----:B------:R-:W-:Y:S02]  /*5b40*/  BSSY B1, `(.L_x_224) ;  /* 0x0000005000017945 */ /* 0x000fe40003800000 */
[----:B------:R-:W-:-:S05]  /*5b50*/  FFMA R59, R59, R154, R12 ;  /* 0x0000009a3b3b7223 */ /* 0x000fca000000000c */
[----:B------:R0:W-:Y:S05]  /*5b60*/  @P2 STG.E desc[UR36][R8.64+0x104], R59 ;  /* 0x0001043b08002986 */ /* 0x0001ea000c101924 */
[----:B------:R-:W-:Y:S05]  /*5b70*/  @!P3 BRA `(.L_x_225) ;  /* 0x000000000004b947 */ /* 0x000fea0003800000 */
[----:B------:R0:W5:Y:S02]  /*5b80*/  LDG.E.LTC128B R174, desc[UR36][R4.64+0x120] ;  /* 0x0001202404ae7981 */ /* 0x000164000c1e1920 */
.L_x_225:
[----:B------:R-:W-:Y:S05]  /*5b90*/  BSYNC B1 ;  /* 0x0000000000017941 */ /* 0x000fea0003800000 */
.L_x_224:
[----:B0----5:R-:W-:Y:S01]  /*5ba0*/  FMUL R3, R174, R155 ;  /* 0x0000009bae037220 */ /* 0x021fe20000400000 */
[----:B------:R-:W-:Y:S01]  /*5bb0*/  ISETP.GT.AND P2, PT, R0, 0x49, P0 ;  /* 0x000000490000780c */ /* 0x000fe20000744270 */
[----:B------:R-:W-:Y:S02]  /*5bc0*/  BSSY B1, `(.L_x_226) ;  /* 0x0000005000017945 */ /* 0x000fe40003800000 */
[----:B------:R-:W-:-:S05]  /*5bd0*/  FFMA R3, R60, R154, R3 ;  /* 0x0000009a3c037223 */ /* 0x000fca0000000003 */
[----:B------:R0:W-:Y:S05]  /*5be0*/  @P3 STG.E desc[UR36][R6.64+0x120], R3 ;  /* 0x0001200306003986 */ /* 0x0001ea000c101924 */
[----:B------:R-:W-:Y:S05]  /*5bf0*/  @!P2 BRA `(.L_x_227) ;  /* 0x000000000004a947 */ /* 0x000fea0003800000 */
[----:B------:R0:W5:Y:S02]  /*5c00*/  LDG.E.LTC128B R174, desc[UR36][R4.64+0x124] ;  /* 0x0001242404ae7981 */ /* 0x000164000c1e1920 */
.L_x_227:
[----:B------:R-:W-:Y:S05]  /*5c10*/  BSYNC B1 ;  /* 0x0000000000017941 */ /* 0x000fea0003800000 */
.L_x_226:
[----:B-----5:R-:W-:Y:S01]  /*5c20*/  FMUL R12, R174, R155 ;  /* 0x0000009bae0c7220 */ /* 0x020fe20000400000 */
[----:B------:R-:W-:Y:S01]  /*5c30*/  ISETP.GT.AND P3, PT, R0, 0x48, P1 ;  /* 0x000000480000780c */ /* 0x000fe20000f64270 */
[----:B------:R-:W-:Y:S02]  /*5c40*/  BSSY B1, `(.L_x_228) ;  /* 0x0000005000017945 */ /* 0x000fe40003800000 */
[----:B------:R-:W-:-:S05]  /*5c50*/  FFMA R61, R61, R154, R12 ;  /* 0x0000009a3d3d7223 */ /* 0x000fca000000000c */
[----:B------:R0:W-:Y:S05]  /*5c60*/  @P2 STG.E desc[UR36][R6.64+0x124], R61 ;  /* 0x0001243d06002986 */ /* 0x0001ea000c101924 */
[----:B------:R-:W-:Y:S05]  /*5c70*/  @!P3 BRA `(.L_x_229) ;  /* 0x000000000004b947 */ /* 0x000fea0003800000 */
[----:B------:R0:W5:Y:S02]  /*5c80*/  LDG.E.LTC128B R174, desc[UR36][R10.64+0x120] ;  /* 0x000120240aae7981 */ /* 0x000164000c1e1920 */
.L_x_229:
[----:B------:R-:W-:Y:S05]  /*5c90*/  BSYNC B1 ;  /* 0x0000000000017941 */ /* 0x000fea0003800000 */
.L_x_228:
[----:B0----5:R-:W-:Y:S01]  /*5ca0*/  FMUL R3, R174, R155 ;  /* 0x0000009bae037220 */ /* 0x021fe20000400000 */
[----:B------:R-:W-:Y:S01]  /*5cb0*/  ISETP.GT.AND P2, PT, R0, 0x49, P1 ;  /* 0x000000490000780c */ /* 0x000fe20000f44270 */
[----:B------:R-:W-:Y:S02]  /*5cc0*/  BSSY B1, `(.L_x_230) ;  /* 0x0000005000017945 */ /* 0x000fe40003800000 */
[----:B------:R-:W-:-:S05]  /*5cd0*/  FFMA R3, R62, R154, R3 ;  /* 0x0000009a3e037223 */ /* 0x000fca0000000003 */
[----:B------:R0:W-:Y:S05]  /*5ce0*/  @P3 STG.E desc[UR36][R8.64+0x120], R3 ;  /* 0x0001200308003986 */ /* 0x0001ea000c101924 */
[----:B------:R-:W-:Y:S05]  /*5cf0*/  @!P2 BRA `(.L_x_231) ;  /* 0x000000000004a947 */ /* 0x000fea0003800000 */
[----:B------:R0:W5:Y:S02]  /*5d00*/  LDG.E.LTC128B R174, desc[UR36][R10.64+0x124] ;  /* 0x000124240aae7981 */ /* 0x000164000c1e1920 */
.L_x_231:
[----:B------:R-:W-:Y:S05]  /*5d10*/  BSYNC B1 ;  /* 0x0000000000017941 */ /* 0x000fea0003800000 */
.L_x_230:
[----:B-----5:R-:W-:Y:S01]  /*5d20*/  FMUL R12, R174, R155 ;  /* 0x0000009bae0c7220 */ /* 0x020fe20000400000 */
[----:B------:R-:W-:Y:S01]  /*5d30*/  ISETP.GT.AND P3, PT, R0, 0x50, P0 ;  /* 0x000000500000780c */ /* 0x000fe20000764270 */
[----:B------:R-:W-:Y:S02]  /*5d40*/  BSSY B1, `(.L_x_232) ;  /* 0x0000005000017945 */ /* 0x000fe40003800000 */
[----:B------:R-:W-:-:S05]  /*5d50*/  FFMA R63, R63, R154, R12 ;  /* 0x0000009a3f3f7223 */ /* 0x000fca000000000c */
[----:B------:R0:W-:Y:S05]  /*5d60*/  @P2 STG.E desc[UR36][R8.64+0x124], R63 ;  /* 0x0001243f08002986 */ /* 0x0001ea000c101924 */
[----:B------:R-:W-:Y:S05]  /*5d70*/  @!P3 BRA `(.L_x_233) ;  /* 0x000000000004b947 */ /* 0x000fea0003800000 */
[----:B------:R0:W5:Y:S02]  /*5d80*/  LDG.E.LTC128B R174, desc[UR36][R4.64+0x140] ;  /* 0x0001402404ae7981 */ /* 0x000164000c1e1920 */
.L_x_233:
[----:B------:R-:W-:Y:S05]  /*5d90*/  BSYNC B1 ;  /* 0x0000000000017941 */ /* 0x000fea0003800000 */
.L_x_232:
[----:B0----5:R-:W-:Y:S01]  /*5da0*/  FMUL R3, R174, R155 ;  /* 0x0000009bae037220 */ /* 0x021fe20000400000 */
[----:B------:R-:W-:Y:S01]  /*5db0*/  ISETP.GT.AND P2, PT, R0, 0x51, P0 ;  /* 0x000000510000780c */ /* 0x000fe20000744270 */
[----:B------:R-:W-:Y:S02]  /*5dc0*/  BSSY B1, `(.L_x_234) ;  /* 0x0000005000017945 */ /* 0x000fe40003800000 */
[----:B------:R-:W-:-:S05]  /*5dd0*/  FFMA R3, R64, R154, R3 ;  /* 0x0000009a40037223 */ /* 0x000fca0000000003 */
[----:B------:R0:W-:Y:S05]  /*5de0*/  @P3 STG.E desc[UR36][R6.64+0x140], R3 ;  /* 0x0001400306003986 */ /* 0x0001ea000c101924 */
[----:B------:R-:W-:Y:S05]  /*5df0*/  @!P2 BRA `(.L_x_235) ;  /* 0x000000000004a947 */ /* 0x000fea0003800000 */
[----:B------:R0:W5:Y:S02]  /*5e00*/  LDG.E.LTC128B R174, desc[UR36][R4.64+0x144] ;  /* 0x0001442404ae7981 */ /* 0x000164000c1e1920 */
.L_x_235:
[----:B------:R-:W-:Y:S05]  /*5e10*/  BSYNC B1 ;  /* 0x0000000000017941 */ /* 0x000fea0003800000 */
.L_x_234:
[----:B-----5:R-:W-:Y:S01]  /*5e20*/  FMUL R12, R174, R155 ;  /* 0x0000009bae0c7220 */ /* 0x020fe20000400000 */
[----:B------:R-:W-:Y:S01]  /*5e30*/  ISETP.GT.AND P3, PT, R0, 0x50, P1 ;  /* 0x000000500000780c */ /* 0x000fe20000f64270 */
[----:B------:R-:W-:Y:S02]  /*5e40*/  BSSY B1, `(.L_x_236) ;  /* 0x0000005000017945 */ /* 0x000fe40003800000 */
[----:B------:R-:W-:-:S05]  /*5e50*/  FFMA R65, R65, R154, R12 ;  /* 0x0000009a41417223 */ /* 0x000fca000000000c */
[----:B------:R0:W-:Y:S05]  /*5e60*/  @P2 STG.E desc[UR36][R6.64+0x144], R65 ;  /* 0x0001444106002986 */ /* 0x0001ea000c101924 */
[----:B------:R-:W-:Y:S05]  /*5e70*/  @!P3 BRA `(.L_x_237) ;  /* 0x000000000004b947 */ /* 0x000fea0003800000 */
[----:B------:R0:W5:Y:S02]  /*5e80*/  LDG.E.LTC128B R174, desc[UR36][R10.64+0x140] ;  /* 0x000140240aae7981 */ /* 0x000164000c1e1920 */
.L_x_237:
[----:B------:R-:W-:Y:S05]  /*5e90*/  BSYNC B1 ;  /* 0x0000000000017941 */ /* 0x000fea0003800000 */
.L_x_236:
[----:B0----5:R-:W-:Y:S01]  /*5ea0*/  FMUL R3, R174, R155 ;  /* 0x0000009bae037220 */ /* 0x021fe20000400000 */
[----:B------:R-:W-:Y:S01]  /*5eb0*/  ISETP.GT.AND P2, PT, R0, 0x51, P1 ;  /* 0x000000510000780c */ /* 0x000fe20000f44270 */
[----:B------:R-:W-:Y:S02]  /*5ec0*/  BSSY B1, `(.L_x_238) ;  /* 0x0000005000017945 */ /* 0x000fe40003800000 */
[----:B------:R-:W-:-:S05]  /*5ed0*/  FFMA R3, R66, R154, R3 ;  /* 0x0000009a42037223 */ /* 0x000fca0000000003 */
[----:B------:R0:W-:Y:S05]  /*5ee0*/  @P3 STG.E desc[UR36][R8.64+0x140], R3 ;  /* 0x0001400308003986 */ /* 0x0001ea000c101924 */
[----:B------:R-:W-:Y:S05]  /*5ef0*/  @!P2 BRA `(.L_x_239) ;  /* 0x000000000004a947 */ /* 0x000fea0003800000 */
[----:B------:R0:W5:Y:S02]  /*5f00*/  LDG.E.LTC128B R174, desc[UR36][R10.64+0x144] ;  /* 0x000144240aae7981 */ /* 0x000164000c1e1920 */
.L_x_239:
[----:B------:R-:W-:Y:S05]  /*5f10*/  BSYNC B1 ;  /* 0x0000000000017941 */ /* 0x000fea0003800000 */
.L_x_238:
[----:B-----5:R-:W-:Y:S01]  /*5f20*/  FMUL R12, R174, R155 ;  /* 0x0000009bae0c7220 */ /* 0x020fe20000400000 */
[----:B------:R-:W-:Y:S01]  /*5f30*/  ISETP.GT.AND P3, PT, R0, 0x58, P0 ;  /* 0x000000580000780c */ /* 0x000fe20000764270 */
[----:B------:R-:W-:Y:S02]  /*5f40*/  BSSY B1, `(.L_x_240) ;  /* 0x0000005000017945 */ /* 0x000fe40003800000 */
[----:B------:R-:W-:-:S05]  /*5f50*/  FFMA R67, R67, R154, R12 ;  /* 0x0000009a43437223 */ /* 0x000fca000000000c */
[----:B------:R0:W-:Y:S05]  /*5f60*/  @P2 STG.E desc[UR36][R8.64+0x144], R67 ;  /* 0x0001444308002986 */ /* 0x0001ea000c101924 */
[----:B------:R-:W-:Y:S05]  /*5f70*/  @!P3 BRA `(.L_x_241) ;  /* 0x000000000004b947 */ /* 0x000fea0003800000 */
[----:B------:R0:W5:Y:S02]  /*5f80*/  LDG.E.LTC128B R174, desc[UR36][R4.64+0x160] ;  /* 0x0001602404ae7981 */ /* 0x000164000c1e1920 */
.L_x_241:
[----:B------:R-:W-:Y:S05]  /*5f90*/  BSYNC B1 ;  /* 0x0000000000017941 */ /* 0x000fea0003800000 */
.L_x_240:
[----:B0----5:R-:W-:Y:S01]  /*5fa0*/  FMUL R3, R174, R155 ;  /* 0x0000009bae037220 */ /* 0x021fe20000400000 */
[----:B------:R-:W-:Y:S01]  /*5fb0*/  ISETP.GT.AND P2, PT, R0, 0x59, P0 ;  /* 0x000000590000780c */ /* 0x000fe20000744270 */
[----:B------:R-:W-:Y:S02]  /*5fc0*/  BSSY B1, `(.L_x_242) ;  /* 0x0000005000017945 */ /* 0x000fe40003800000 */
[----:B------:R-:W-:-:S05]  /*5fd0*/  FFMA R3, R68, R154, R3 ;  /* 0x0000009a44037223 */ /* 0x000fca0000000003 */
[----:B------:R0:W-:Y:S05]  /*5fe0*/  @P3 STG.E desc[UR36][R6.64+0x160], R3 ;  /* 0x0001600306003986 */ /* 0x0001ea000c101924 */
[----:B------:R-:W-:Y:S05]  /*5ff0*/  @!P2 BRA `(.L_x_243) ;  /* 0x000000000004a947 */ /* 0x000fea0003800000 */
[----:B------:R0:W5:Y:S02]  /*6000*/  LDG.E.LTC128B R174, desc[UR36][R4.64+0x164] ;  /* 0x0001642404ae7981 */ /* 0x000164000c1e1920 */
.L_x_243:
[----:B------:R-:W-:Y:S05]  /*6010*/  BSYNC B1 ;  /* 0x0000000000017941 */ /* 0x000fea0003800000 */
.L_x_242:
[----:B-----5:R-:W-:Y:S01]  /*6020*/  FMUL R12, R174, R155 ;  /* 0x0000009bae0c7220 */ /* 0x020fe20000400000 */
[----:B------:R-:W-:Y:S01]  /*6030*/  ISETP.GT.AND P3, PT, R0, 0x58, P1 ;  /* 0x000000580000780c */ /* 0x000fe20000f64270 */
[----:B------:R-:W-:Y:S02]  /*6040*/  BSSY B1, `(.L_x_244) ;  /* 0x0000005000017945 */ /* 0x000fe40003800000 */
[----:B------:R-:W-:-:S05]  /*6050*/  FFMA R69, R69, R154, R12 ;  /* 0x0000009a45457223 */ /* 0x000fca000000000c */
[----:B------:R0:W-:Y:S05]  /*6060*/  @P2 STG.E desc[UR36][R6.64+0x164], R69 ;  /* 0x0001644506002986 */ /* 0x0001ea000c101924 */
[----:B------:R-:W-:Y:S05]  /*6070*/  @!P3 BRA `(.L_x_245) ;  /* 0x000000000004b947 */ /* 0x000fea0003800000 */
[----:B------:R0:W5:Y:S02]  /*6080*/  LDG.E.LTC128B R174, desc[UR36][R10.64+0x160] ;  /* 0x000160240aae7981 */ /* 0x000164000c1e1920 */
.L_x_245:
[----:B------:R-:W-:Y:S05]  /*6090*/  BSYNC B1 ;  /* 0x0000000000017941 */ /* 0x000fea0003800000 */
.L_x_244:
[----:B0----5:R-:W-:Y:S01]  /*60a0*/  FMUL R3, R174, R155 ;  /* 0x0000009bae037220 */ /* 0x021fe20000400000 */
[----:B------:R-:W-:Y:S01]  /*60b0*/  ISETP.GT.AND P2, PT, R0, 0x59, P1 ;  /* 0x000000590000780c */ /* 0x000fe20000f44270 */
[----:B------:R-:W-:Y:S02]  /*60c0*/  BSSY B1, `(.L_x_246) ;  /* 0x0000005000017945 */ /* 0x000fe40003800000 */
[----:B------:R-:W-:-:S05]  /*60d0*/  FFMA R3, R70, R154, R3 ;  /* 0x0000009a46037223 */ /* 0x000fca0000000003 */
[----:B------:R0:W-:Y:S05]  /*60e0*/  @P3 STG.E desc[UR36][R8.64+0x160], R3 ;  /* 0x0001600308003986 */ /* 0x0001ea000c101924 */
[----:B------:R-:W-:Y:S05]  /*60f0*/  @!P2 BRA `(.L_x_247) ;  /* 0x000000000004a947 */ /* 0x000fea0003800000 */
[----:B------:R0:W5:Y:S02]  /*6100*/  LDG.E.LTC128B R174, desc[UR36][R10.64+0x164] ;  /* 0x000164240aae7981 */ /* 0x000164000c1e1920 */
.L_x_247:
[----:B------:R-:W-:Y:S05]  /*6110*/  BSYNC B1 ;  /* 0x0000000000017941 */ /* 0x000fea0003800000 */
.L_x_246:
[----:B-----5:R-:W-:Y:S01]  /*6120*/  FMUL R12, R174, R155 ;  /* 0x0000009bae0c7220 */ /* 0x020fe20000400000 */
[----:B------:R-:W-:Y:S01]  /*6130*/  ISETP.GT.AND P3, PT, R0, 0x60, P0 ;  /* 0x000000600000780c */ /* 0x000fe20000764270 */
[----:B------:R-:W-:Y:S02]  /*6140*/  BSSY B1, `(.L_x_248) ;  /* 0x0000005000017945 */ /* 0x000fe40003800000 */
[----:B------:R-:W-:-:S05]  /*6150*/  FFMA R71, R71, R154, R12 ;  /* 0x0000009a47477223 */ /* 0x000fca000000000c */
[----:B------:R0:W-:Y:S05]  /*6160*/  @P2 STG.E desc[UR36][R8.64+0x164], R71 ;  /* 0x0001644708002986 */ /* 0x0001ea000c101924 */
[----:B------:R-:W-:Y:S05]  /*6170*/  @!P3 BRA `(.L_x_249) ;  /* 0x000000000004b947 */ /* 0x000fea0003800000 */
[----:B------:R0:W5:Y:S02]  /*6180*/  LDG.E.LTC128B R174, desc[UR36][R4.64+0x180] ;  /* 0x0001802404ae7981 */ /* 0x000164000c1e1920 */
.L_x_249:
[----:B------:R-:W-:Y:S05]  /*6190*/  BSYNC B1 ;  /* 0x0000000000017941 */ /* 0x000fea0003800000 */
.L_x_248:
[----:B0----5:R-:W-:Y:S01]  /*61a0*/  FMUL R3, R174, R155 ;  /* 0x0000009bae037220 */ /* 0x021fe20000400000 */
[----:B------:R-:W-:Y:S01]  /*61b0*/  ISETP.GT.AND P2, PT, R0, 0x61, P0 ;  /* 0x000000610000780c */ /* 0x000fe20000744270 */
[----:B------:R-:W-:Y:S02]  /*61c0*/  BSSY B1, `(.L_x_250) ;  /* 0x0000005000017945 */ /* 0x000fe40003800000 */
[----:B------:R-:W-:-:S05]  /*61d0*/  FFMA R3, R72, R154, R3 ;  /* 0x0000009a48037223 */ /* 0x000fca0000000003 */
[----:B------:R0:W-:Y:S05]  /*61e0*/  @P3 STG.E desc[UR36][R6.64+0x180], R3 ;  /* 0x0001800306003986 */ /* 0x0001ea000c101924 */
[----:B------:R-:W-:Y:S05]  /*61f0*/  @!P2 BRA `(.L_x_251) ;  /* 0x000000000004a947 */ /* 0x000fea0003800000 */
[----:B------:R0:W5:Y:S02]  /*6200*/  LDG.E.LTC128B R174, desc[UR36][R4.64+0x184] ;  /* 0x0001842404ae7981 */ /* 0x000164000c1e1920 */
.L_x_251:
[----:B------:R-:W-:Y:S05]  /*6210*/  BSYNC B1 ;  /* 0x0000000000017941 */ /* 0x000fea0003800000 */
.L_x_250:
[----:B-----5:R-:W-:Y:S01]  /*6220*/  FMUL R12, R174, R155 ;  /* 0x0000009bae0c7220 */ /* 0x020fe20000400000 */
[----:B------:R-:W-:Y:S01]  /*6230*/  ISETP.GT.AND P3, PT, R0, 0x60, P1 ;  /* 0x000000600000780c */ /* 0x000fe20000f64270 */
[----:B------:R-:W-:Y:S02]  /*6240*/  BSSY B1, `(.L_x_252) ;  /* 0x0000005000017945 */ /* 0x000fe40003800000 */
[----:B------:R-:W-:-:S05]  /*6250*/  FFMA R73, R73, R154, R12 ;  /* 0x0000009a49497223 */ /* 0x000fca000000000c */
[----:B------:R0:W-:Y:S05]  /*6260*/  @P2 STG.E desc[UR36][R6.64+0x184], R73 ;  /* 0x0001844906002986 */ /* 0x0001ea000c101924 */
[----:B------:R-:W-:Y:S05]  /*6270*/  @!P3 BRA `(.L_x_253) ;  /* 0x000000000004b947 */ /* 0x000fea0003800000 */
[----:B------:R0:W5:Y:S02]  /*6280*/  LDG.E.LTC128B R174, desc[UR36][R10.64+0x180] ;  /* 0x000180240aae7981 */ /* 0x000164000c1e1920 */
.L_x_253:
[----:B------:R-:W-:Y:S05]  /*6290*/  BSYNC B1 ;  /* 0x0000000000017941 */ /* 0x000fea0003800000 */
.L_x_252:
[----:B0----5:R-:W-:Y:S01]  /*62a0*/  FMUL R3, R174, R155 ;  /* 0x0000009bae037220 */ /* 0x021fe20000400000 */
[----:B------:R-:W-:Y:S01]  /*62b0*/  ISETP.GT.AND P2, PT, R0, 0x61, P1 ;  /* 0x000000610000780c */ /* 0x000fe20000f44270 */
[----:B------:R-:W-:Y:S02]  /*62c0*/  BSSY B1, `(.L_x_254) ;  /* 0x0000005000017945 */ /* 0x000fe40003800000 */
[----:B------:R-:W-:-:S05]  /*62d0*/  FFMA R3, R74, R154, R3 ;  /* 0x0000009a4a037223 */ /* 0x000fca0000000003 */
[----:B------:R0:W-:Y:S05]  /*62e0*/  @P3 STG.E desc[UR36][R8.64+0x180], R3 ;  /* 0x0001800308003986 */ /* 0x0001ea000c101924 */
[----:B------:R-:W-:Y:S05]  /*62f0*/  @!P2 BRA `(.L_x_255) ;  /* 0x000000000004a947 */ /* 0x000fea0003800000 */
[----:B------:R0:W5:Y:S02]  /*6300*/  LDG.E.LTC128B R174, desc[UR36][R10.64+0x184] ;  /* 0x000184240aae7981 */ /* 0x000164000c1e1920 */
.L_x_255:
[----:B------:R-:W-:Y:S05]  /*6310*/  BSYNC B1 ;  /* 0x0000000000017941 */ /* 0x000fea0003800000 */
.L_x_254:
[----:B-----5:R-:W-:Y:S01]  /*6320*/  FMUL R12, R174, R155 ;  /* 0x0000009bae0c7220 */ /* 0x020fe20000400000 */
[----:B------:R-:W-:Y:S01]  /*6330*/  ISETP.GT.AND P3, PT, R0, 0x68, P0 ;  /* 0x000000680000780c */ /* 0x000fe20000764270 */
[----:B------:R-:W-:Y:S02]  /*6340*/  BSSY B1, `(.L_x_256) ;  /* 0x0000005000017945 */ /* 0x000fe40003800000 */
[----:B------:R-:W-:-:S05]  /*6350*/  FFMA R75, R75, R154, R12 ;  /* 0x0000009a4b4b7223 */ /* 0x000fca000000000c */
[----:B------:R0:W-:Y:S05]  /*6360*/  @P2 STG.E desc[UR36][R8.64+0x184], R75 ;  /* 0x0001844b08002986 */ /* 0x0001ea000c101924 */
[----:B------:R-:W-:Y:S05]  /*6370*/  @!P3 BRA `(.L_x_257) ;  /* 0x000000000004b947 */ /* 0x000fea0003800000 */
[----:B------:R0:W5:Y:S02]  /*6380*/  LDG.E.LTC128B R174, desc[UR36][R4.64+0x1a0] ;  /* 0x0001a02404ae7981 */ /* 0x000164000c1e1920 */
.L_x_257:
[----:B------:R-:W-:Y:S05]  /*6390*/  BSYNC B1 ;  /* 0x0000000000017941 */ /* 0x000fea0003800000 */
.L_x_256:
[----:B0----5:R-:W-:Y:S01]  /*63a0*/  FMUL R3, R174, R155 ;  /* 0x0000009bae037220 */ /* 0x021fe20000400000 */
[----:B------:R-:W-:Y:S01]  /*63b0*/  ISETP.GT.AND P2, PT, R0, 0x69, P0 ;  /* 0x000000690000780c */ /* 0x000fe20000744270 */
[----:B------:R-:W-:Y:S02]  /*63c0*/  BSSY B1, `(.L_x_258) ;  /* 0x0000005000017945 */ /* 0x000fe40003800000 */
[----:B------:R-:W-:-:S05]  /*63d0*/  FFMA R3, R76, R154, R3 ;  /* 0x0000009a4c037223 */ /* 0x000fca0000000003 */
[----:B------:R0:W-:Y:S05]  /*63e0*/  @P3 STG.E desc[UR36][R6.64+0x1a0], R3 ;  /* 0x0001a00306003986 */ /* 0x0001ea000c101924 */
[----:B------:R-:W-:Y:S05]  /*63f0*/  @!P2 BRA `(.L_x_259) ;  /* 0x000000000004a947 */ /* 0x000fea0003800000 */
[----:B------:R0:W5:Y:S02]  /*6400*/  LDG.E.LTC128B R174, desc[UR36][R4.64+0x1a4] ;  /* 0x0001a42404ae7981 */ /* 0x000164000c1e1920 */
.L_x_259:
[----:B------:R-:W-:Y:S05]  /*6410*/  BSYNC B1 ;  /* 0x0000000000017941 */ /* 0x000fea0003800000 */
.L_x_258:
[----:B-----5:R-:W-:Y:S01]  /*6420*/  FMUL R12, R174, R155 ;  /* 0x0000009bae0c7220 */ /* 0x020fe20000400000 */
[----:B------:R-:W-:Y:S01]  /*6430*/  ISETP.GT.AND P3, PT, R0, 0x68, P1 ;  /* 0x000000680000780c */ /* 0x000fe20000f64270 */
[----:B------:R-:W-:Y:S02]  /*6440*/  BSSY B1, `(.L_x_260) ;  /* 0x0000005000017945 */ /* 0x000fe40003800000 */
[----:B------:R-:W-:-:S05]  /*6450*/  FFMA R77, R77, R154, R12 ;  /* 0x0000009a4d4d7223 */ /* 0x000fca000000000c */
[----:B------:R0:W-:Y:S05]  /*6460*/  @P2 STG.E desc[UR36][R6.64+0x1a4], R77 ;  /* 0x0001a44d06002986 */ /* 0x0001ea000c101924 */
[----:B------:R-:W-:Y:S05]  /*6470*/  @!P3 BRA `(.L_x_261) ;  /* 0x000000000004b947 */ /* 0x000fea0003800000 */
[----:B------:R0:W5:Y:S02]  /*6480*/  LDG.E.LTC128B R174, desc[UR36][R10.64+0x1a0] ;  /* 0x0001a0240aae7981 */ /* 0x000164000c1e1920 */
.L_x_261:
[----:B------:R-:W-:Y:S05]  /*6490*/  BSYNC B1 ;  /* 0x0000000000017941 */ /* 0x000fea0003800000 */
.L_x_260:
[----:B0----5:R-:W-:Y:S01]  /*64a0*/  FMUL R3, R174, R155 ;  /* 0x0000009bae037220 */ /* 0x021fe20000400000 */
[----:B------:R-:W-:Y:S01]  /*64b0*/  ISETP.GT.AND P2, PT, R0, 0x69, P1 ;  /* 0x000000690000780c */ /* 0x000fe20000f44270 */
[----:B------:R-:W-:Y:S02]  /*64c0*/  BSSY B1, `(.L_x_262) ;  /* 0x0000005000017945 */ /* 0x000fe40003800000 */
[----:B------:R-:W-:-:S05]  /*64d0*/  FFMA R3, R78, R154, R3 ;  /* 0x0000009a4e037223 */ /* 0x000fca0000000003 */
[----:B------:R0:W-:Y:S05]  /*64e0*/  @P3 STG.E desc[UR36][R8.64+0x1a0], R3 ;  /* 0x0001a00308003986 */ /* 0x0001ea000c101924 */
[----:B------:R-:W-:Y:S05]  /*64f0*/  @!P2 BRA `(.L_x_263) ;  /* 0x000000000004a947 */ /* 0x000fea0003800000 */
[----:B------:R0:W5:Y:S02]  /*6500*/  LDG.E.LTC128B R174, desc[UR36][R10.64+0x1a4] ;  /* 0x0001a4240aae7981 */ /* 0x000164000c1e1920 */
.L_x_263:
[----:B------:R-:W-:Y:S05]  /*6510*/  BSYNC B1 ;  /* 0x0000000000017941 */ /* 0x000fea0003800000 */
.L_x_262:
[----:B-----5:R-:W-:Y:S01]  /*6520*/  FMUL R12, R174, R155 ;  /* 0x0000009bae0c7220 */ /* 0x020fe20000400000 */
[----:B------:R-:W-:Y:S01]  /*6530*/  ISETP.GT.AND P3, PT, R0, 0x70, P0 ;  /* 0x000000700000780c */ /* 0x000fe20000764270 */
[----:B------:R-:W-:Y:S02]  /*6540*/  BSSY B1, `(.L_x_264) ;  /* 0x0000005000017945 */ /* 0x000fe40003800000 */
[----:B------:R-:W-:-:S05]  /*6550*/  FFMA R79, R79, R154, R12 ;  /* 0x0000009a4f4f7223 */ /* 0x000fca000000000c */
[----:B------:R0:W-:Y:S05]  /*6560*/  @P2 STG.E desc[UR36][R8.64+0x1a4], R79 ;  /* 0x0001a44f08002986 */ /* 0x0001ea000c101924 */
[----:B------:R-:W-:Y:S05]  /*6570*/  @!P3 BRA `(.L_x_265) ;  /* 0x000000000004b947 */ /* 0x000fea0003800000 */
[----:B------:R0:W5:Y:S02]  /*6580*/  LDG.E.LTC128B R174, desc[UR36][R4.64+0x1c0] ;  /* 0x0001c02404ae7981 */ /* 0x000164000c1e1920 */
.L_x_265:
[----:B------:R-:W-:Y:S05]  /*6590*/  BSYNC B1 ;  /* 0x0000000000017941 */ /* 0x000fea0003800000 */
.L_x_264:
[----:B0----5:R-:W-:Y:S01]  /*65a0*/  FMUL R3, R174, R155 ;  /* 0x0000009bae037220 */ /* 0x021fe20000400000 */
[----:B------:R-:W-:Y:S01]  /*65b0*/  ISETP.GT.AND P2, PT, R0, 0x71, P0 ;  /* 0x000000710000780c */ /* 0x000fe20000744270 */
[----:B------:R-:W-:Y:S02]  /*65c0*/  BSSY B1, `(.L_x_266) ;  /* 0x0000005000017945 */ /* 0x000fe40003800000 */
[----:B------:R-:W-:-:S05]  /*65d0*/  FFMA R3, R80, R154, R3 ;  /* 0x0000009a50037223 */ /* 0x000fca0000000003 */
[----:B------:R0:W-:Y:S05]  /*65e0*/  @P3 STG.E desc[UR36][R6.64+0x1c0], R3 ;  /* 0x0001c00306003986 */ /* 0x0001ea000c101924 */
[----:B------:R-:W-:Y:S05]  /*65f0*/  @!P2 BRA `(.L_x_267) ;  /* 0x000000000004a947 */ /* 0x000fea0003800000 */
[----:B------:R0:W5:Y:S02]  /*6600*/  LDG.E.LTC128B R174, desc[UR36][R4.64+0x1c4] ;  /* 0x0001c42404ae7981 */ /* 0x000164000c1e1920 */
.L_x_267:
[----:B------:R-:W-:Y:S05]  /*6610*/  BSYNC B1 ;  /* 0x0000000000017941 */ /* 0x000fea0003800000 */
.L_x_266:
[----:B-----5:R-:W-:Y:S01]  /*6620*/  FMUL R12, R174, R155 ;  /* 0x0000009bae0c7220 */ /* 0x020fe20000400000 */
[----:B------:R-:W-:Y:S01]  /*6630*/  ISETP.GT.AND P3, PT, R0, 0x70, P1 ;  /* 0x000000700000780c */ /* 0x000fe20000f64270 */
[----:B------:R-:W-:Y:S02]  /*6640*/  BSSY B1, `(.L_x_268) ;  /* 0x0000005000017945 */ /* 0x000fe40003800000 */
[----:B------:R-:W-:-:S05]  /*6650*/  FFMA R81, R81, R154, R12 ;  /* 0x0000009a51517223 */ /* 0x000fca000000000c */
[----:B------:R0:W-:Y:S05]  /*6660*/  @P2 STG.E desc[UR36][R6.64+0x1c4], R81 ;  /* 0x0001c45106002986 */ /* 0x0001ea000c101924 */
[----:B------:R-:W-:Y:S05]  /*6670*/  @!P3 BRA `(.L_x_269) ;  /* 0x000000000004b947 */ /* 0x000fea0003800000 */
[----:B------:R0:W5:Y:S02]  /*6680*/  LDG.E.LTC128B R174, desc[UR36][R10.64+0x1c0] ;  /* 0x0001c0240aae7981 */ /* 0x000164000c1e1920 */
.L_x_269:
[----:B------:R-:W-:Y:S05]  /*6690*/  BSYNC B1 ;  /* 0x0000000000017941 */ /* 0x000fea0003800000 */
.L_x_268:
[----:B0----5:R-:W-:Y:S01]  /*66a0*/  FMUL R3, R174, R155 ;  /* 0x0000009bae037220 */ /* 0x021fe20000400000 */
[----:B------:R-:W-:Y:S01]  /*66b0*/  ISETP.GT.AND P2, PT, R0, 0x71, P1 ;  /* 0x000000710000780c */ /* 0x000fe20000f44270 */
[----:B------:R-:W-:Y:S02]  /*66c0*/  BSSY B1, `(.L_x_270) ;  /* 0x0000005000017945 */ /* 0x000fe40003800000 */
[----:B------:R-:W-:-:S05]  /*66d0*/  FFMA R3, R82, R154, R3 ;  /* 0x0000009a52037223 */ /* 0x000fca0000000003 */
[----:B------:R0:W-:Y:S05]  /*66e0*/  @P3 STG.E desc[UR36][R8.64+0x1c0], R3 ;  /* 0x0001c00308003986 */ /* 0x0001ea000c101924 */
[----:B------:R-:W-:Y:S05]  /*66f0*/  @!P2 BRA `(.L_x_271) ;  /* 0x000000000004a947 */ /* 0x000fea0003800000 */
[----:B------:R0:W5:Y:S02]  /*6700*/  LDG.E.LTC128B R174, desc[UR36][R10.64+0x1c4] ;  /* 0x0001c4240aae7981 */ /* 0x000164000c1e1920 */
.L_x_271:
[----:B------:R-:W-:Y:S05]  /*6710*/  BSYNC B1 ;  /* 0x0000000000017941 */ /* 0x000fea0003800000 */
.L_x_270:
[----:B-----5:R-:W-:Y:S01]  /*6720*/  FMUL R12, R174, R155 ;  /* 0x0000009bae0c7220 */ /* 0x020fe20000400000 */
[----:B------:R-:W-:Y:S01]  /*6730*/  ISETP.GT.AND P3, PT, R0, 0x78, P0 ;  /* 0x000000780000780c */ /* 0x000fe20000764270 */
[----:B------:R-:W-:Y:S02]  /*6740*/  BSSY B1, `(.L_x_272) ;  /* 0x0000005000017945 */ /* 0x000fe40003800000 */
[----:B------:R-:W-:-:S05]  /*6750*/  FFMA R83, R83, R154, R12 ;  /* 0x0000009a53537223 */ /* 0x000fca000000000c */
[----:B------:R0:W-:Y:S05]  /*6760*/  @P2 STG.E desc[UR36][R8.64+0x1c4], R83 ;  /* 0x0001c45308002986 */ /* 0x0001ea000c101924 */
[----:B------:R-:W-:Y:S05]  /*6770*/  @!P3 BRA `(.L_x_273) ;  /* 0x000000000004b947 */ /* 0x000fea0003800000 */
[----:B------:R0:W5:Y:S02]  /*6780*/  LDG.E.LTC128B R174, desc[UR36][R4.64+0x1e0] ;  /* 0x0001e02404ae7981 */ /* 0x000164000c1e1920 */
.L_x_273:
[----:B------:R-:W-:Y:S05]  /*6790*/  BSYNC B1 ;  /* 0x0000000000017941 */ /* 0x000fea0003800000 */
.L_x_272:
[----:B0----5:R-:W-:Y:S01]  /*67a0*/  FMUL R3, R174, R155 ;  /* 0x0000009bae037220 */ /* 0x021fe20000400000 */
[----:B------:R-:W-:Y:S01]  /*67b0*/  ISETP.GT.AND P0, PT, R0, 0x79, P0 ;  /* 0x000000790000780c */ /* 0x000fe20000704270 */
[----:B------:R-:W-:Y:S02]  /*67c0*/  BSSY B1, `(.L_x_274) ;  /* 0x0000005000017945 */ /* 0x000fe40003800000 */
[----:B------:R-:W-:-:S05]  /*67d0*/  FFMA R3, R84, R154, R3 ;  /* 0x0000009a54037223 */ /* 0x000fca0000000003 */
[----:B------:R0:W-:Y:S05]  /*67e0*/  @P3 STG.E desc[UR36][R6.64+0x1e0], R3 ;  /* 0x0001e00306003986 */ /* 0x0001ea000c101924 */
[----:B------:R-:W-:Y:S05]  /*67f0*/  @!P0 BRA `(.L_x_275) ;  /* 0x0000000000048947 */ /* 0x000fea0003800000 */
[----:B------:R0:W5:Y:S02]  /*6800*/  LDG.E.LTC128B R174, desc[UR36][R4.64+0x1e4] ;  /* 0x0001e42404ae7981 */ /* 0x000164000c1e1920 */
.L_x_275:
[----:B------:R-:W-:Y:S05]  /*6810*/  BSYNC B1 ;  /* 0x0000000000017941 */ /* 0x000fea0003800000 */
.L_x_274:
[----:B0-2--5:R-:W-:Y:S01]  /*6820*/  FMUL R4, R174, R155 ;  /* 0x0000009bae047220 */ /* 0x025fe20000400000 */
[----:B------:R-:W-:Y:S01]  /*6830*/  ISETP.GT.AND P2, PT, R0, 0x78, P1 ;  /* 0x000000780000780c */ /* 0x000fe20000f44270 */
[----:B------:R-:W-:Y:S02]  /*6840*/  BSSY B1, `(.L_x_276) ;  /* 0x0000005000017945 */ /* 0x000fe40003800000 */
[----:B------:R-:W-:-:S05]  /*6850*/  FFMA R85, R85, R154, R4 ;  /* 0x0000009a55557223 */ /* 0x000fca0000000004 */
[----:B------:R0:W-:Y:S05]  /*6860*/  @P0 STG.E desc[UR36][R6.64+0x1e4], R85 ;  /* 0x0001e45506000986 */ /* 0x0001ea000c101924 */
[----:B------:R-:W-:Y:S05]  /*6870*/  @!P2 BRA `(.L_x_277) ;  /* 0x000000000004a947 */ /* 0x000fea0003800000 */
[----:B------:R2:W5:Y:S02]  /*6880*/  LDG.E.LTC128B R174, desc[UR36][R10.64+0x1e0] ;  /* 0x0001e0240aae7981 */ /* 0x000564000c1e1920 */
.L_x_277:
[----:B------:R-:W-:Y:S05]  /*6890*/  BSYNC B1 ;  /* 0x0000000000017941 */ /* 0x000fea0003800000 */
.L_x_276:
[----:B-----5:R-:W-:Y:S01]  /*68a0*/  FMUL R3, R174, R155 ;  /* 0x0000009bae037220 */ /* 0x020fe20000400000 */
[----:B------:R-:W-:Y:S01]  /*68b0*/  @P2 IMAD.MOV.U32 R4, RZ, RZ, R8 ;  /* 0x000000ffff042224 */ /* 0x000fe200078e0008 */
[----:B------:R-:W-:Y:S01]  /*68c0*/  @P2 MOV R5, R9 ;  /* 0x0000000900052202 */ /* 0x000fe20000000f00 */
[----:B------:R-:W-:Y:S01]  /*68d0*/  BSSY B1, `(.L_x_278) ;  /* 0x0000006000017945 */ /* 0x000fe20003800000 */
[----:B------:R-:W-:Y:S01]  /*68e0*/  FFMA R3, R86, R154, R3 ;  /* 0x0000009a56037223 */ /* 0x000fe20000000003 */
[----:B------:R-:W-:-:S04]  /*68f0*/  ISETP.GT.AND P1, PT, R0, 0x79, P1 ;  /* 0x000000790000780c */ /* 0x000fc80000f24270 */
[----:B------:R0:W-:Y:S09]  /*6900*/  @P2 STG.E desc[UR36][R4.64+0x1e0], R3 ;  /* 0x0001e00304002986 */ /* 0x0001f2000c101924 */
[----:B------:R-:W-:Y:S05]  /*6910*/  @!P1 BRA `(.L_x_279) ;  /* 0x0000000000049947 */ /* 0x000fea0003800000 */
[----:B------:R0:W5:Y:S02]  /*6920*/  LDG.E.LTC128B R174, desc[UR36][R10.64+0x1e4] ;  /* 0x0001e4240aae7981 */ /* 0x000164000c1e1920 */
.L_x_279:
[----:B------:R-:W-:Y:S05]  /*6930*/  BSYNC B1 ;  /* 0x0000000000017941 */ /* 0x000fea0003800000 */
.L_x_278:
[----:B-----5:R-:W-:-:S04]  /*6940*/  FMUL R174, R174, R155 ;  /* 0x0000009baeae7220 */ /* 0x020fc80000400000 */
[----:B------:R-:W-:Y:S01]  /*6950*/  FFMA R87, R87, R154, R174 ;  /* 0x0000009a57577223 */ /* 0x000fe200000000ae */
[----:B------:R-:W-:Y:S06]  /*6960*/  @!P1 BRA `(.L_x_280) ;  /* 0x0000001c002c9947 */ /* 0x000fec0003800000 */
[----:B------:R0:W-:Y:S01]  /*6970*/  STG.E desc[UR36][R8.64+0x1e4], R87 ;  /* 0x0001e45708007986 */ /* 0x0001e2000c101924 */
[----:B------:R-:W-:Y:S05]  /*6980*/  BRA `(.L_x_280) ;  /* 0x0000001c00247947 */ /* 0x000fea0003800000 */
.L_x_29:
[----:B------:R-:W-:Y:S01]  /*6990*/  ULDC.64 UR4, c[0x0][0x5c0] ;  /* 0x0001700000047ab9 */ /* 0x000fe20000000a00 */
[----:B------:R-:W-:Y:S01]  /*69a0*/  ISETP.GT.AND P4, PT, R0, 0x1, P0 ;  /* 0x000000010000780c */ /* 0x000fe20000784270 */
[-C--:B------:R-:W-:Y:S01]  /*69b0*/  FMUL R13, R88, R154.reuse ;  /* 0x0000009a580d7220 */ /* 0x080fe20000400000 */
[----:B------:R-:W-:Y:S01]  /*69c0*/  LEA R8, P1, R168, UR4, 0x2 ;  /* 0x00000004a8087c11 */ /* 0x000fe2000f8210ff */
[----:B------:R-:W-:Y:S01]  /*69d0*/  IMAD.SHL.U32 R7, R4, 0x20, RZ ;  /* 0x0000002004077824 */ /* 0x000fe200078e00ff */
[----:B------:R-:W-:Y:S01]  /*69e0*/  ISETP.GT.AND P2, PT, R3, 0x8, PT ;  /* 0x000000080300780c */ /* 0x000fe20003f44270 */
[-C--:B------:R-:W-:Y:S01]  /*69f0*/  FMUL R89, R89, R154.reuse ;  /* 0x0000009a59597220 */ /* 0x080fe20000400000 */
[----:B------:R-:W-:Y:S01]  /*6a00*/  LEA.HI.X R9, R168, UR5, R171, 0x2, P1 ;  /* 0x00000005a8097c11 */ /* 0x000fe200088f14ab */
[-C--:B------:R-:W-:Y:S01]  /*6a10*/  FMUL R91, R91, R154.reuse ;  /* 0x0000009a5b5b7220 */ /* 0x080fe20000400000 */
[----:B------:R-:W-:Y:S01]  /*6a20*/  ISETP.GT.AND P1, PT, R0, RZ, P2 ;  /* 0x000000ff0000720c */ /* 0x000fe20001724270 */
[-C--:B------:R-:W-:Y:S01]  /*6a30*/  FMUL R15, R92, R154.reuse ;  /* 0x0000009a5c0f7220 */ /* 0x080fe20000400000 */
[----:B------:R-:W-:Y:S01]  /*6a40*/  SHF.L.U64.HI R6, R4, 0x5, R5 ;  /* 0x0000000504067819 */ /* 0x000fe20000010205 */
[----:B------:R0:W-:Y:S01]  /*6a50*/  @P3 STG.E desc[UR36][R8.64], R13 ;  /* 0x0000000d08003986 */ /* 0x0001e2000c101924 */
[C---:B------:R-:W-:Y:S01]  /*6a60*/  ISETP.GT.AND P3, PT, R0.reuse, 0x1, P2 ;  /* 0x000000010000780c */ /* 0x040fe20001764270 */
[----:B------:R-:W-:Y:S01]  /*6a70*/  FMUL R93, R93, R154 ;  /* 0x0000009a5d5d7220 */ /* 0x000fe20000400000 */
[----:B------:R-:W-:Y:S01]  /*6a80*/  IADD3 R10, P5, R7, R8, RZ ;  /* 0x00000008070a7210 */ /* 0x000fe20007fbe0ff */
[----:B------:R-:W-:Y:S01]  /*6a90*/  @P4 STG.E desc[UR36][R8.64+0x4], R89 ;  /* 0x0000045908004986 */ /* 0x000fe2000c101924 */
[----:B------:R-:W-:Y:S01]  /*6aa0*/  ISETP.GT.AND P4, PT, R0, 0x8, P0 ;  /* 0x000000080000780c */ /* 0x000fe20000784270 */
[-C--:B------:R-:W-:Y:S01]  /*6ab0*/  FMUL R21, R94, R154.reuse ;  /* 0x0000009a5e157220 */ /* 0x080fe20000400000 */
[-C--:B------:R-:W-:Y:S01]  /*6ac0*/  FMUL R95, R95, R154.reuse ;  /* 0x0000009a5f5f7220 */ /* 0x080fe20000400000 */
[----:B------:R-:W-:Y:S01]  /*6ad0*/  IMAD.X R11, R6, 0x1, R9, P5 ;  /* 0x00000001060b7824 */ /* 0x000fe200028e0609 */
[----:B------:R-:W-:Y:S01]  /*6ae0*/  ISETP.GT.AND P5, PT, R0, 0x9, P0 ;  /* 0x000000090000780c */ /* 0x000fe200007a4270 */
[-C--:B------:R-:W-:Y:S01]  /*6af0*/  FMUL R97, R97, R154.reuse ;  /* 0x0000009a61617220 */ /* 0x080fe20000400000 */
[-C--:B------:R-:W-:Y:S01]  /*6b00*/  FMUL R99, R99, R154.reuse ;  /* 0x0000009a63637220 */ /* 0x080fe20000400000 */
[-C--:B0-----:R-:W-:Y:S01]  /*6b10*/  FMUL R13, R90, R154.reuse ;  /* 0x0000009a5a0d7220 */ /* 0x081fe20000400000 */
[-C--:B------:R-:W-:Y:S01]  /*6b20*/  FMUL R101, R101, R154.reuse ;  /* 0x0000009a65657220 */ /* 0x080fe20000400000 */
[-C--:B------:R-:W-:Y:S01]  /*6b30*/  FMUL R103, R103, R154.reuse ;  /* 0x0000009a67677220 */ /* 0x080fe20000400000 */
[-C--:B------:R-:W-:Y:S01]  /*6b40*/  FMUL R105, R105, R154.reuse ;  /* 0x0000009a69697220 */ /* 0x080fe20000400000 */
[-C--:B------:R-:W-:Y:S01]  /*6b50*/  FMUL R107, R107, R154.reuse ;  /* 0x0000009a6b6b7220 */ /* 0x080fe20000400000 */
[----:B------:R0:W-:Y:S01]  /*6b60*/  @P1 STG.E desc[UR36][R10.64], R13 ;  /* 0x0000000d0a001986 */ /* 0x0001e2000c101924 */
[C---:B------:R-:W-:Y:S01]  /*6b70*/  ISETP.GT.AND P1, PT, R0.reuse, 0x8, P2 ;  /* 0x000000080000780c */ /* 0x040fe20001724270 */
[-C--:B------:R-:W-:Y:S01]  /*6b80*/  FMUL R109, R109, R154.reuse ;  /* 0x0000009a6d6d7220 */ /* 0x080fe20000400000 */
[-C--:B------:R-:W-:Y:S01]  /*6b90*/  FMUL R111, R111, R154.reuse ;  /* 0x0000009a6f6f7220 */ /* 0x080fe20000400000 */
[----:B------:R-:W-:Y:S01]  /*6ba0*/  @P3 STG.E desc[UR36][R10.64+0x4], R91 ;  /* 0x0000045b0a003986 */ /* 0x000fe2000c101924 */
[C---:B------:R-:W-:Y:S01]  /*6bb0*/  ISETP.GT.AND P3, PT, R0.reuse, 0x9, P2 ;  /* 0x000000090000780c */ /* 0x040fe20001764270 */
[-C--:B------:R-:W-:Y:S01]  /*6bc0*/  FMUL R113, R113, R154.reuse ;  /* 0x0000009a71717220 */ /* 0x080fe20000400000 */
[-C--:B------:R-:W-:Y:S01]  /*6bd0*/  FMUL R115, R115, R154.reuse ;  /* 0x0000009a73737220 */ /* 0x080fe20000400000 */
[----:B------:R1:W-:Y:S01]  /*6be0*/  @P4 STG.E desc[UR36][R8.64+0x20], R15 ;  /* 0x0000200f08004986 */ /* 0x0003e2000c101924 */
[C---:B------:R-:W-:Y:S01]  /*6bf0*/  ISETP.GT.AND P4, PT, R0.reuse, 0x10, P0 ;  /* 0x000000100000780c */ /* 0x040fe20000784270 */
[-C--:B------:R-:W-:Y:S01]  /*6c00*/  FMUL R117, R117, R154.reuse ;  /* 0x0000009a75757220 */ /* 0x080fe20000400000 */
[-C--:B------:R-:W-:Y:S01]  /*6c10*/  FMUL R119, R119, R154.reuse ;  /* 0x0000009a77777220 */ /* 0x080fe20000400000 */
[----:B------:R-:W-:Y:S01]  /*6c20*/  @P5 STG.E desc[UR36][R8.64+0x24], R93 ;  /* 0x0000245d08005986 */ /* 0x000fe2000c101924 */
[----:B------:R-:W-:Y:S01]  /*6c30*/  ISETP.GT.AND P5, PT, R0, 0x11, P0 ;  /* 0x000000110000780c */ /* 0x000fe200007a4270 */
[-C--:B0-----:R-:W-:Y:S01]  /*6c40*/  FMUL R13, R96, R154.reuse ;  /* 0x0000009a600d7220 */ /* 0x081fe20000400000 */
[-C--:B------:R-:W-:Y:S01]  /*6c50*/  FMUL R121, R121, R154.reuse ;  /* 0x0000009a79797220 */ /* 0x080fe20000400000 */
[----:B------:R0:W-:Y:S01]  /*6c60*/  @P1 STG.E desc[UR36][R10.64+0x20], R21 ;  /* 0x000020150a001986 */ /* 0x0001e2000c101924 */
[C---:B------:R-:W-:Y:S01]  /*6c70*/  ISETP.GT.AND P1, PT, R0.reuse, 0x10, P2 ;  /* 0x000000100000780c */ /* 0x040fe20001724270 */
[-C--:B------:R-:W-:Y:S01]  /*6c80*/  FMUL R123, R123, R154.reuse ;  /* 0x0000009a7b7b7220 */ /* 0x080fe20000400000 */
[-C--:B------:R-:W-:Y:S01]  /*6c90*/  FMUL R125, R125, R154.reuse ;  /* 0x0000009a7d7d7220 */ /* 0x080fe20000400000 */
[----:B------:R-:W-:Y:S01]  /*6ca0*/  @P3 STG.E desc[UR36][R10.64+0x24], R95 ;  /* 0x0000245f0a003986 */ /* 0x000fe2000c101924 */
[----:B------:R-:W-:Y:S01]  /*6cb0*/  ISETP.GT.AND P3, PT, R0, 0x11, P2 ;  /* 0x000000110000780c */ /* 0x000fe20001764270 */
[-C--:B-1----:R-:W-:Y:S01]  /*6cc0*/  FMUL R15, R98, R154.reuse ;  /* 0x0000009a620f7220 */ /* 0x082fe20000400000 */
        /* <DEDUP_REMOVED lines=26> */
[----:B------:R-:W-:Y:S01]  /*6e70*/  ISETP.GT.AND P1, PT, R0, 0x20, P2 ;  /* 0x000000200000780c */ /* 0x000fe20001724270 */
[-C--:B------:R-:W-:Y:S01]  /*6e80*/  FMUL R147, R147, R154.reuse ;  /* 0x0000009a93937220 */ /* 0x080fe20000400000 */
[----:B------:R-:W-:Y:S01]  /*6e90*/  SHF.L.U32 R23, R4, 0x9, RZ ;  /* 0x0000000904177819 */ /* 0x000fe200000006ff */
[----:B------:R-:W-:Y:S01]  /*6ea0*/  @P3 STG.E desc[UR36][R10.64+0x64], R103 ;  /* 0x000064670a003986 */ /* 0x000fe2000c101924 */
[----:B------:R-:W-:Y:S01]  /*6eb0*/  ISETP.GT.AND P3, PT, R0, 0x21, P2 ;  /* 0x000000210000780c */ /* 0x000fe20001764270 */
[-C--:B-1----:R-:W-:Y:S01]  /*6ec0*/  FMUL R21, R106, R154.reuse ;  /* 0x0000009a6a157220 */ /* 0x082fe20000400000 */
[-C--:B------:R-:W-:Y:S01]  /*6ed0*/  FMUL R149, R149, R154.reuse ;  /* 0x0000009a95957220 */ /* 0x080fe20000400000 */
[----:B------:R1:W-:Y:S01]  /*6ee0*/  @P4 STG.E desc[UR36][R8.64+0x80], R15 ;  /* 0x0000800f08004986 */ /* 0x0003e2000c101924 */
[----:B------:R-:W-:Y:S01]  /*6ef0*/  ISETP.GT.AND P4, PT, R0, 0x28, P0 ;  /* 0x000000280000780c */ /* 0x000fe20000784270 */
[-C--:B------:R-:W-:Y:S01]  /*6f00*/  FMUL R151, R151, R154.reuse ;  /* 0x0000009a97977220 */ /* 0x080fe20000400000 */
[----:B------:R-:W-:Y:S01]  /*6f10*/  SHF.L.U64.HI R5, R4, 0x9, R5 ;  /* 0x0000000904057819 */ /* 0x000fe20000010205 */
        /* <DEDUP_REMOVED lines=86> */
[----:B------:R-:W-:-:S02]  /*7480*/  FMUL R87, R87, R154 ;  /* 0x0000009a57577220 */ /* 0x000fc40000400000 */
[----:B------:R-:W-:Y:S01]  /*7490*/  @P3 STG.E desc[UR36][R10.64+0x124], R127 ;  /* 0x0001247f0a003986 */ /* 0x000fe2000c101924 */
[----:B------:R-:W-:Y:S01]  /*74a0*/  ISETP.GT.AND P3, PT, R0, 0x51, P2 ;  /* 0x000000510000780c */ /* 0x000fe20001764270 */
[----:B-1----:R-:W-:Y:S02]  /*74b0*/  FMUL R21, R130, R154 ;  /* 0x0000009a82157220 */ /* 0x002fe40000400000 */
[----:B------:R1:W-:Y:S01]  /*74c0*/  @P4 STG.E desc[UR36][R8.64+0x140], R15 ;  /* 0x0001400f08004986 */ /* 0x0003e2000c101924 */
[----:B------:R-:W-:-:S03]  /*74d0*/  ISETP.GT.AND P4, PT, R0, 0x58, P0 ;  /* 0x000000580000780c */ /* 0x000fc60000784270 */
[----:B------:R-:W-:Y:S01]  /*74e0*/  @P5 STG.E desc[UR36][R8.64+0x144], R129 ;  /* 0x0001448108005986 */ /* 0x000fe2000c101924 */
[----:B------:R-:W-:Y:S01]  /*74f0*/  ISETP.GT.AND P5, PT, R0, 0x59, P0 ;  /* 0x000000590000780c */ /* 0x000fe200007a4270 */
[----:B0-----:R-:W-:Y:S02]  /*7500*/  FMUL R13, R132, R154 ;  /* 0x0000009a840d7220 */ /* 0x001fe40000400000 */
[----:B------:R0:W-:Y:S01]  /*7510*/  @P1 STG.E desc[UR36][R10.64+0x140], R21 ;  /* 0x000140150a001986 */ /* 0x0001e2000c101924 */
[----:B------:R-:W-:-:S03]  /*7520*/  ISETP.GT.AND P1, PT, R0, 0x58, P2 ;  /* 0x000000580000780c */ /* 0x000fc60001724270 */
        /* <DEDUP_REMOVED lines=32> */
[-C--:B-1----:R-:W-:Y:S02]  /*7730*/  FMUL R15, R146, R154.reuse ;  /* 0x0000009a920f7220 */ /* 0x082fe40000400000 */
[----:B------:R1:W-:Y:S01]  /*7740*/  @P4 STG.E desc[UR36][R8.64+0x1c0], R13 ;  /* 0x0001c00d08004986 */ /* 0x0003e2000c101924 */
[C---:B------:R-:W-:Y:S02]  /*7750*/  ISETP.GT.AND P4, PT, R0.reuse, 0x78, P0 ;  /* 0x000000780000780c */ /* 0x040fe40000784270 */
[----:B------:R-:W-:Y:S01]  /*7760*/  ISETP.GT.AND P0, PT, R0, 0x79, P0 ;  /* 0x000000790000780c */ /* 0x000fe20000704270 */
[----:B------:R-:W-:Y:S01]  /*7770*/  @P5 STG.E desc[UR36][R8.64+0x1c4], R145 ;  /* 0x0001c49108005986 */ /* 0x000fe2000c101924 */
[----:B0-----:R-:W-:-:S03]  /*7780*/  FMUL R21, R148, R154 ;  /* 0x0000009a94157220 */ /* 0x001fc60000400000 */
[----:B------:R0:W-:Y:S01]  /*7790*/  @P1 STG.E desc[UR36][R10.64+0x1c0], R15 ;  /* 0x0001c00f0a001986 */ /* 0x0001e2000c101924 */
[----:B------:R-:W-:-:S03]  /*77a0*/  ISETP.GT.AND P1, PT, R3, 0x80, PT ;  /* 0x000000800300780c */ /* 0x000fc60003f24270 */
[----:B------:R-:W-:Y:S01]  /*77b0*/  @P3 STG.E desc[UR36][R10.64+0x1c4], R147 ;  /* 0x0001c4930a003986 */ /* 0x000fe2000c101924 */
[C---:B------:R-:W-:Y:S02]  /*77c0*/  ISETP.GT.AND P3, PT, R0.reuse, 0x78, P2 ;  /* 0x000000780000780c */ /* 0x040fe40001764270 */
[----:B------:R-:W-:Y:S01]  /*77d0*/  ISETP.GT.AND P2, PT, R0, 0x79, P2 ;  /* 0x000000790000780c */ /* 0x000fe20001744270 */
[----:B------:R-:W-:Y:S01]  /*77e0*/  @P4 STG.E desc[UR36][R8.64+0x1e0], R21 ;  /* 0x0001e01508004986 */ /* 0x000fe2000c101924 */
[----:B------:R-:W-:-:S03]  /*77f0*/  IADD3 R12, P4, P5, R7, R8, R23 ;  /* 0x00000008070c7210 */ /* 0x000fc60007d9e017 */
[----:B------:R2:W-:Y:S01]  /*7800*/  @P0 STG.E desc[UR36][R8.64+0x1e4], R149 ;  /* 0x0001e49508000986 */ /* 0x0005e2000c101924 */
[----:B------:R-:W-:Y:S01]  /*7810*/  ISETP.GT.AND P0, PT, R3, 0x88, PT ;  /* 0x000000880300780c */ /* 0x000fe20003f04270 */
[-C--:B------:R-:W-:Y:S01]  /*7820*/  FMUL R3, R150, R154.reuse ;  /* 0x0000009a96037220 */ /* 0x080fe20000400000 */
[----:B-1----:R-:W-:Y:S01]  /*7830*/  IADD3.X R13, R6, R9, R5, P4, P5 ;  /* 0x00000009060d7210 */ /* 0x002fe200027ea405 */
[----:B0-----:R-:W-:Y:S01]  /*7840*/  FMUL R15, R24, R154 ;  /* 0x0000009a180f7220 */ /* 0x001fe20000400000 */
[C---:B------:R-:W-:Y:S02]  /*7850*/  ISETP.GT.AND P4, PT, R0.reuse, RZ, P1 ;  /* 0x000000ff0000720c */ /* 0x040fe40000f84270 */
[----:B------:R-:W-:Y:S01]  /*7860*/  IADD3 R4, P5, R23, R8, RZ ;  /* 0x0000000817047210 */ /* 0x000fe20007fbe0ff */
[----:B------:R0:W-:Y:S01]  /*7870*/  @P3 STG.E desc[UR36][R10.64+0x1e0], R3 ;  /* 0x0001e0030a003986 */ /* 0x0001e2000c101924 */
[----:B------:R-:W-:-:S03]  /*7880*/  ISETP.GT.AND P3, PT, R0, 0x1, P1 ;  /* 0x000000010000780c */ /* 0x000fc60000f64270 */
[----:B------:R-:W-:Y:S01]  /*7890*/  IMAD.X R5, R5, 0x1, R9, P5 ;  /* 0x0000000105057824 */ /* 0x000fe200028e0609 */
[----:B------:R1:W-:Y:S01]  /*78a0*/  @P2 STG.E desc[UR36][R10.64+0x1e4], R151 ;  /* 0x0001e4970a002986 */ /* 0x0003e2000c101924 */
[C---:B------:R-:W-:Y:S02]  /*78b0*/  ISETP.GT.AND P2, PT, R0.reuse, RZ, P0 ;  /* 0x000000ff0000720c */ /* 0x040fe40000744270 */
[----:B------:R-:W-:Y:S02]  /*78c0*/  ISETP.GT.AND P5, PT, R0, 0x1, P0 ;  /* 0x000000010000780c */ /* 0x000fe400007a4270 */
[----:B------:R3:W-:Y:S01]  /*78d0*/  @P4 STG.E desc[UR36][R4.64], R15 ;  /* 0x0000000f04004986 */ /* 0x0007e2000c101924 */
[C---:B--2---:R-:W-:Y:S01]  /*78e0*/  IADD3 R8, P4, R7.reuse, R4, RZ ;  /* 0x0000000407087210 */ /* 0x044fe20007f9e0ff */
[----:B0-----:R-:W-:Y:S02]  /*78f0*/  FMUL R3, R26, R154 ;  /* 0x0000009a1a037220 */ /* 0x001fe40000400000 */
[----:B------:R-:W-:Y:S01]  /*7900*/  @P3 STG.E desc[UR36][R4.64+0x4], R25 ;  /* 0x0000041904003986 */ /* 0x000fe2000c101924 */
[----:B------:R-:W-:Y:S01]  /*7910*/  ISETP.GT.AND P3, PT, R0, 0x8, P1 ;  /* 0x000000080000780c */ /* 0x000fe20000f64270 */
[----:B------:R-:W-:Y:S01]  /*7920*/  IMAD.X R9, R6, 0x1, R5, P4 ;  /* 0x0000000106097824 */ /* 0x000fe200020e0605 */
[----:B-1----:R-:W-:Y:S01]  /*7930*/  IADD3 R10, P4, R7, R4, RZ ;  /* 0x00000004070a7210 */ /* 0x002fe20007f9e0ff */
[----:B------:R-:W-:-:S03]  /*7940*/  FMUL R7, R28, R154 ;  /* 0x0000009a1c077220 */ /* 0x000fc60000400000 */
[----:B------:R0:W-:Y:S01]  /*7950*/  @P2 STG.E desc[UR36][R8.64], R3 ;  /* 0x0000000308002986 */ /* 0x0001e2000c101924 */
[----:B------:R-:W-:Y:S01]  /*7960*/  ISETP.GT.AND P2, PT, R0, 0x8, P0 ;  /* 0x000000080000780c */ /* 0x000fe20000744270 */
[-C--:B---3--:R-:W-:Y:S01]  /*7970*/  FMUL R15, R30, R154.reuse ;  /* 0x0000009a1e0f7220 */ /* 0x088fe20000400000 */
[----:B------:R-:W-:Y:S01]  /*7980*/  IADD3.X R11, R6, R5, RZ, P4, !PT ;  /* 0x00000005060b7210 */ /* 0x000fe200027fe4ff */
[----:B------:R1:W-:Y:S01]  /*7990*/  @P5 STG.E desc[UR36][R8.64+0x4], R27 ;  /* 0x0000041b08005986 */ /* 0x0003e2000c101924 */
[C---:B------:R-:W-:Y:S02]  /*79a0*/  ISETP.GT.AND P5, PT, R0.reuse, 0x9, P1 ;  /* 0x000000090000780c */ /* 0x040fe40000fa4270 */
[C---:B------:R-:W-:Y:S01]  /*79b0*/  ISETP.GT.AND P4, PT, R0.reuse, 0x11, P1 ;  /* 0x000000110000780c */ /* 0x040fe20000f84270 */
[----:B------:R-:W-:Y:S01]  /*79c0*/  @P3 STG.E desc[UR36][R4.64+0x20], R7 ;  /* 0x0000200704003986 */ /* 0x000fe2000c101924 */
[----:B------:R-:W-:Y:S01]  /*79d0*/  ISETP.GT.AND P3, PT, R0, 0x9, P0 ;  /* 0x000000090000780c */ /* 0x000fe20000764270 */
[-C--:B0-----:R-:W-:Y:S01]  /*79e0*/  FMUL R3, R32, R154.reuse ;  /* 0x0000009a20037220 */ /* 0x081fe20000400000 */
[----:B-1----:R-:W-:-:S07]  /*79f0*/  FMUL R9, R34, R154 ;  /* 0x0000009a22097220 */ /* 0x002fce0000400000 */
[----:B------:R-:W-:Y:S01]  /*7a00*/  @P5 STG.E desc[UR36][R4.64+0x24], R29 ;  /* 0x0000241d04005986 */ /* 0x000fe2000c101924 */
[----:B------:R-:W-:-:S03]  /*7a10*/  ISETP.GT.AND P5, PT, R0, 0x10, P1 ;  /* 0x000000100000780c */ /* 0x000fc60000fa4270 */
[----:B------:R0:W-:Y:S01]  /*7a20*/  @P2 STG.E desc[UR36][R10.64+0x20], R15 ;  /* 0x0000200f0a002986 */ /* 0x0001e2000c101924 */
[----:B------:R-:W-:-:S03]  /*7a30*/  ISETP.GT.AND P2, PT, R0, 0x10, P0 ;  /* 0x000000100000780c */ /* 0x000fc60000744270 */
[----:B------:R-:W-:Y:S01]  /*7a40*/  @P3 STG.E desc[UR36][R12.64+0x24], R31 ;  /* 0x0000241f0c003986 */ /* 0x000fe2000c101924 */
[----:B------:R-:W-:-:S03]  /*7a50*/  ISETP.GT.AND P3, PT, R0, 0x11, P0 ;  /* 0x000000110000780c */ /* 0x000fc60000764270 */
[----:B------:R-:W-:Y:S01]  /*7a60*/  @P4 STG.E desc[UR36][R4.64+0x44], R33 ;  /* 0x0000442104004986 */ /* 0x000fe2000c101924 */
[----:B------:R-:W-:-:S03]  /*7a70*/  ISETP.GT.AND P4, PT, R0, 0x18, P1 ;  /* 0x000000180000780c */ /* 0x000fc60000f84270 */
[----:B------:R1:W-:Y:S01]  /*7a80*/  @P5 STG.E desc[UR36][R4.64+0x40], R3 ;  /* 0x0000400304005986 */ /* 0x0003e2000c101924 */
[----:B------:R-:W-:Y:S01]  /*7a90*/  ISETP.GT.AND P5, PT, R0, 0x19, P1 ;  /* 0x000000190000780c */ /* 0x000fe20000fa4270 */
[----:B------:R-:W-:Y:S02]  /*7aa0*/  @P2 IMAD.MOV.U32 R6, RZ, RZ, R12 ;  /* 0x000000ffff062224 */ /* 0x000fe400078e000c */
[----:B0-----:R-:W-:Y:S01]  /*7ab0*/  FMUL R11, R36, R154 ;  /* 0x0000009a240b7220 */ /* 0x001fe20000400000 */
[----:B------:R-:W-:-:S05]  /*7ac0*/  @P2 IMAD.MOV.U32 R7, RZ, RZ, R13 ;  /* 0x000000ffff072224 */ /* 0x000fca00078e000d */
[----:B------:R0:W-:Y:S01]  /*7ad0*/  @P2 STG.E desc[UR36][R6.64+0x40], R9 ;  /* 0x0000400906002986 */ /* 0x0001e2000c101924 */
[----:B------:R-:W-:Y:S01]  /*7ae0*/  ISETP.GT.AND P2, PT, R0, 0x18, P0 ;  /* 0x000000180000780c */ /* 0x000fe20000744270 */
[----:B-1----:R-:W-:Y:S01]  /*7af0*/  FMUL R3, R38, R154 ;  /* 0x0000009a26037220 */ /* 0x002fe20000400000 */
[----:B0-----:R-:W-:Y:S01]  /*7b00*/  @P3 MOV R6, R12 ;  /* 0x0000000c00063202 */ /* 0x001fe20000000f00 */
[----:B------:R-:W-:Y:S02]  /*7b10*/  @P3 IMAD.MOV.U32 R7, RZ, RZ, R13 ;  /* 0x000000ffff073224 */ /* 0x000fe400078e000d */
[----:B------:R-:W-:-:S03]  /*7b20*/  FMUL R9, R40, R154 ;  /* 0x0000009a28097220 */ /* 0x000fc60000400000 */
[----:B------:R0:W-:Y:S01]  /*7b30*/  @P3 STG.E desc[UR36][R6.64+0x44], R35 ;  /* 0x0000442306003986 */ /* 0x0001e2000c101924 */
[----:B------:R-:W-:-:S03]  /*7b40*/  ISETP.GT.AND P3, PT, R0, 0x19, P0 ;  /* 0x000000190000780c */ /* 0x000fc60000764270 */
[----:B------:R1:W-:Y:S01]  /*7b50*/  @P4 STG.E desc[UR36][R4.64+0x60], R11 ;  /* 0x0000600b04004986 */ /* 0x0003e2000c101924 */
[----:B------:R-:W-:-:S03]  /*7b60*/  ISETP.GT.AND P4, PT, R0, 0x20, P1 ;  /* 0x000000200000780c */ /* 0x000fc60000f84270 */
[----:B------:R-:W-:Y:S01]  /*7b70*/  @P5 STG.E desc[UR36][R4.64+0x64], R37 ;  /* 0x0000642504005986 */ /* 0x000fe2000c101924 */
[----:B------:R-:W-:Y:S01]  /*7b80*/  ISETP.GT.AND P5, PT, R0, 0x21, P1 ;  /* 0x000000210000780c */ /* 0x000fe20000fa4270 */
[----:B0-----:R-:W-:Y:S01]  /*7b90*/  @P2 IMAD.MOV.U32 R6, RZ, RZ, R12 ;  /* 0x000000ffff062224 */ /* 0x001fe200078e000c */
[----:B------:R-:W-:Y:S01]  /*7ba0*/  @P2 MOV R7, R13 ;  /* 0x0000000d00072202 */ /* 0x000fe20000000f00 */
[----:B-1----:R-:W-:-:S04]  /*7bb0*/  FMUL R11, R42, R154 ;  /* 0x0000009a2a0b7220 */ /* 0x002fc80000400000 */
[----:B------:R0:W-:Y:S01]  /*7bc0*/  @P2 STG.E desc[UR36][R6.64+0x60], R3 ;  /* 0x0000600306002986 */ /* 0x0001e2000c101924 */
[----:B------:R-:W-:Y:S01]  /*7bd0*/  ISETP.GT.AND P2, PT, R0, 0x20, P0 ;  /* 0x000000200000780c */ /* 0x000fe20000744270 */
[----:B0-----:R-:W-:Y:S02]  /*7be0*/  @P3 IMAD.MOV.U32 R6, RZ, RZ, R12 ;  /* 0x000000ffff063224 */ /* 0x001fe400078e000c */
[----:B------:R-:W-:Y:S01]  /*7bf0*/  FMUL R3, R44, R154 ;  /* 0x0000009a2c037220 */ /* 0x000fe20000400000 */
[----:B------:R-:W-:-:S05]  /*7c00*/  @P3 IMAD.MOV.U32 R7, RZ, RZ, R13 ;  /* 0x000000ffff073224 */ /* 0x000fca00078e000d */
[----:B------:R0:W-:Y:S01]  /*7c10*/  @P3 STG.E desc[UR36][R6.64+0x64], R39 ;  /* 0x0000642706003986 */ /* 0x0001e2000c101924 */
[----:B------:R-:W-:-:S03]  /*7c20*/  ISETP.GT.AND P3, PT, R0, 0x21, P0 ;  /* 0x000000210000780c */ /* 0x000fc60000764270 */
[----:B------:R1:W-:Y:S01]  /*7c30*/  @P4 STG.E desc[UR36][R4.64+0x80], R9 ;  /* 0x0000800904004986 */ /* 0x0003e2000c101924 */
[----:B------:R-:W-:-:S03]  /*7c40*/  ISETP.GT.AND P4, PT, R0, 0x28, P1 ;  /* 0x000000280000780c */ /* 0x000fc60000f84270 */
[----:B------:R-:W-:Y:S01]  /*7c50*/  @P5 STG.E desc[UR36][R4.64+0x84], R41 ;  /* 0x0000842904005986 */ /* 0x000fe2000c101924 */
[----:B------:R-:W-:Y:S02]  /*7c60*/  ISETP.GT.AND P5, PT, R0, 0x29, P1 ;  /* 0x000000290000780c */ /* 0x000fe40000fa4270 */
[----:B0-----:R-:W-:Y:S01]  /*7c70*/  @P2 MOV R6, R12 ;  /* 0x0000000c00062202 */ /* 0x001fe20000000f00 */
[----:B------:R-:W-:Y:S02]  /*7c80*/  @P2 IMAD.MOV.U32 R7, RZ, RZ, R13 ;  /* 0x000000ffff072224 */ /* 0x000fe400078e000d */
[----:B-1----:R-:W-:-:S03]  /*7c90*/  FMUL R9, R46, R154 ;  /* 0x0000009a2e097220 */ /* 0x002fc60000400000 */
[----:B------:R0:W-:Y:S01]  /*7ca0*/  @P2 STG.E desc[UR36][R6.64+0x80], R11 ;  /* 0x0000800b06002986 */ /* 0x0001e2000c101924 */
[----:B------:R-:W-:Y:S01]  /*7cb0*/  ISETP.GT.AND P2, PT, R0, 0x28, P0 ;  /* 0x000000280000780c */ /* 0x000fe20000744270 */
[----:B0-----:R-:W-:Y:S01]  /*7cc0*/  @P3 IMAD.MOV.U32 R6, RZ, RZ, R12 ;  /* 0x000000ffff063224 */ /* 0x001fe200078e000c */
[----:B------:R-:W-:Y:S01]  /*7cd0*/  @P3 MOV R7, R13 ;  /* 0x0000000d00073202 */ /* 0x000fe20000000f00 */
[----:B------:R-:W-:-:S04]  /*7ce0*/  FMUL R11, R48, R154 ;  /* 0x0000009a300b7220 */ /* 0x000fc80000400000 */
[----:B------:R0:W-:Y:S01]  /*7cf0*/  @P3 STG.E desc[UR36][R6.64+0x84], R43 ;  /* 0x0000842b06003986 */ /* 0x0001e2000c101924 */
[----:B------:R-:W-:-:S03]  /*7d00*/  ISETP.GT.AND P3, PT, R0, 0x29, P0 ;  /* 0x000000290000780c */ /* 0x000fc60000764270 */
[----:B------:R1:W-:Y:S01]  /*7d10*/  @P4 STG.E desc[UR36][R4.64+0xa0], R3 ;  /* 0x0000a00304004986 */ /* 0x0003e2000c101924 */
[----:B------:R-:W-:-:S03]  /*7d20*/  ISETP.GT.AND P4, PT, R0, 0x30, P1 ;  /* 0x000000300000780c */ /* 0x000fc60000f84270 */
[----:B------:R-:W-:Y:S01]  /*7d30*/  @P5 STG.E desc[UR36][R4.64+0xa4], R45 ;  /* 0x0000a42d04005986 */ /* 0x000fe2000c101924 */
[----:B------:R-:W-:Y:S01]  /*7d40*/  ISETP.GT.AND P5, PT, R0, 0x31, P1 ;  /* 0x000000310000780c */ /* 0x000fe20000fa4270 */
[----:B0-----:R-:W-:Y:S02]  /*7d50*/  @P2 IMAD.MOV.U32 R6, RZ, RZ, R12 ;  /* 0x000000ffff062224 */ /* 0x001fe400078e000c */
[----:B------:R-:W-:Y:S02]  /*7d60*/  @P2 IMAD.MOV.U32 R7, RZ, RZ, R13 ;  /* 0x000000ffff072224 */ /* 0x000fe400078e000d */
[----:B-1----:R-:W-:-:S03]  /*7d70*/  FMUL R3, R50, R154 ;  /* 0x0000009a32037220 */ /* 0x002fc60000400000 */
[----:B------:R0:W-:Y:S01]  /*7d80*/  @P2 STG.E desc[UR36][R6.64+0xa0], R9 ;  /* 0x0000a00906002986 */ /* 0x0001e2000c101924 */
[----:B------:R-:W-:Y:S02]  /*7d90*/  ISETP.GT.AND P2, PT, R0, 0x30, P0 ;  /* 0x000000300000780c */ /* 0x000fe40000744270 */
        /* <DEDUP_REMOVED lines=118> */
[C---:B------:R-:W-:Y:S02]  /*8500*/  ISETP.GT.AND P4, PT, R0.reuse, 0x71, P0 ;  /* 0x000000710000780c */ /* 0x040fe40000784270 */
[C---:B------:R-:W-:Y:S01]  /*8510*/  ISETP.GT.AND P0, PT, R0.reuse, 0x79, P0 ;  /* 0x000000790000780c */ /* 0x040fe20000704270 */
[----:B------:R-:W-:Y:S01]  /*8520*/  @P2 STG.E desc[UR36][R4.64+0x1c4], R81 ;  /* 0x0001c45104002986 */ /* 0x000fe2000c101924 */
[C---:B------:R-:W-:Y:S02]  /*8530*/  ISETP.GT.AND P2, PT, R0.reuse, 0x78, P1 ;  /* 0x000000780000780c */ /* 0x040fe40000f44270 */
[----:B------:R-:W-:-:S03]  /*8540*/  ISETP.GT.AND P1, PT, R0, 0x79, P1 ;  /* 0x000000790000780c */ /* 0x000fc60000f24270 */
[----:B0-----:R-:W-:Y:S02]  /*8550*/  @P3 IMAD.MOV.U32 R6, RZ, RZ, R12 ;  /* 0x000000ffff063224 */ /* 0x001fe400078e000c */
[----:B------:R-:W-:Y:S02]  /*8560*/  @P3 IMAD.MOV.U32 R7, RZ, RZ, R13 ;  /* 0x000000ffff073224 */ /* 0x000fe400078e000d */
[----:B-1----:R-:W-:-:S03]  /*8570*/  FMUL R11, R86, R154 ;  /* 0x0000009a560b7220 */ /* 0x002fc60000400000 */
[----:B------:R0:W-:Y:S02]  /*8580*/  @P3 STG.E desc[UR36][R6.64+0x1c0], R3 ;  /* 0x0001c00306003986 */ /* 0x0001e4000c101924 */
[----:B0-----:R-:W-:Y:S01]  /*8590*/  @P4 MOV R6, R12 ;  /* 0x0000000c00064202 */ /* 0x001fe20000000f00 */
[----:B------:R-:W-:-:S05]  /*85a0*/  @P4 IMAD.MOV.U32 R7, RZ, RZ, R13 ;  /* 0x000000ffff074224 */ /* 0x000fca00078e000d */
[----:B------:R-:W-:Y:S04]  /*85b0*/  @P4 STG.E desc[UR36][R6.64+0x1c4], R83 ;  /* 0x0001c45306004986 */ /* 0x000fe8000c101924 */
[----:B------:R-:W-:Y:S04]  /*85c0*/  @P2 STG.E desc[UR36][R4.64+0x1e0], R9 ;  /* 0x0001e00904002986 */ /* 0x000fe8000c101924 */
[----:B------:R0:W-:Y:S02]  /*85d0*/  @P1 STG.E desc[UR36][R4.64+0x1e4], R85 ;  /* 0x0001e45504001986 */ /* 0x0001e4000c101924 */
[----:B0-----:R-:W-:Y:S01]  /*85e0*/  @P5 IMAD.MOV.U32 R4, RZ, RZ, R12 ;  /* 0x000000ffff045224 */ /* 0x001fe200078e000c */
[----:B------:R-:W-:-:S05]  /*85f0*/  @P5 MOV R5, R13 ;  /* 0x0000000d00055202 */ /* 0x000fca0000000f00 */
[----:B------:R0:W-:Y:S04]  /*8600*/  @P5 STG.E desc[UR36][R4.64+0x1e0], R11 ;  /* 0x0001e00b04005986 */ /* 0x0001e8000c101924 */
[----:B------:R0:W-:Y:S02]  /*8610*/  @P0 STG.E desc[UR36][R12.64+0x1e4], R87 ;  /* 0x0001e4570c000986 */ /* 0x0001e4000c101924 */
.L_x_280:
[----:B------:R-:W-:Y:S05]  /*8620*/  BSYNC B0 ;  /* 0x0000000000007941 */ /* 0x000fea0003800000 */
.L_x_28:
[----:B------:R-:W-:Y:S01]  /*8630*/  ULDC UR4, c[0x0][0xc] ;  /* 0x0000030000047ab9 */ /* 0x000fe20000000800 */
[----:B------:R-:W-:Y:S01]  /*8640*/  ULDC UR5, c[0x0][0x10] ;  /* 0x0000040000057ab9 */ /* 0x000fe20000000800 */
[----:B0-----:R-:W0:Y:S01]  /*8650*/  LDC R3, c[0x0][0x14] ;  /* 0x00000500ff037b82 */ /* 0x001e220000000800 */
[----:B------:R-:W-:Y:S01]  /*8660*/  UIMAD.WIDE.U32 UR4, UR4, UR5, URZ ;  /* 0x00000005040472a5 */ /* 0x000fe2000f8e003f */
[----:B------:R-:W-:Y:S01]  /*8670*/  PRMT R0, RZ, 0x7610, R0 ;  /* 0x00007610ff007816 */ /* 0x000fe20000000000 */
[----:B------:R-:W-:Y:S01]  /*8680*/  IMAD.MOV.U32 R153, RZ, RZ, -0x1 ;  /* 0xffffffffff997424 */ /* 0x000fe200078e00ff */
[----:B------:R-:W-:-:S03]  /*8690*/  MOV R23, 0xffffffff ;  /* 0xffffffff00177802 */ /* 0x000fc60000000f00 */
[----:B0-----:R-:W-:-:S04]  /*86a0*/  IMAD.WIDE.U32 R16, R3, UR4, R16 ;  /* 0x0000000403107c25 */ /* 0x001fc8000f8e0010 */
[----:B------:R-:W-:Y:S01]  /*86b0*/  IMAD R3, R3, UR5, RZ ;  /* 0x0000000503037c24 */ /* 0x000fe2000f8e02ff */
[----:B------:R-:W-:Y:S02]  /*86c0*/  ULDC.64 UR4, c[0x0][0x650] ;  /* 0x0001940000047ab9 */ /* 0x000fe40000000a00 */
[----:B------:R-:W-:Y:S01]  /*86d0*/  ISETP.GE.U32.AND P0, PT, R16, UR4, PT ;  /* 0x0000000410007c0c */ /* 0x000fe2000bf06070 */
[----:B------:R-:W-:-:S05]  /*86e0*/  IMAD.IADD R17, R17, 0x1, R3 ;  /* 0x0000000111117824 */ /* 0x000fca00078e0203 */
[----:B------:R-:W-:-:S13]  /*86f0*/  ISETP.GE.U32.AND.EX P0, PT, R17, UR5, PT, P0 ;  /* 0x0000000511007c0c */ /* 0x000fda000bf06100 */
[----:B------:R-:W-:Y:S05]  /*8700*/  @P0 BRA `(.L_x_281) ;  /* 0x0000000400640947 */ /* 0x000fea0003800000 */
[----:B------:R-:W0:Y:S01]  /*8710*/  S2R R12, SR_CTAID.X ;  /* 0x00000000000c7919 */ /* 0x000e220000002500 */
[----:B--2---:R-:W2:Y:S01]  /*8720*/  LDC.64 R10, c[0x0][0x628] ;  /* 0x00018a00ff0a7b82 */ /* 0x004ea20000000a00 */
[----:B------:R-:W-:Y:S01]  /*8730*/  ULDC UR4, c[0x0][0x150] ;  /* 0x0000540000047ab9 */ /* 0x000fe20000000800 */
[----:B------:R-:W-:Y:S01]  /*8740*/  IMAD.MOV.U32 R8, RZ, RZ, R16 ;  /* 0x000000ffff087224 */ /* 0x000fe200078e0010 */
[----:B------:R-:W0:Y:S01]  /*8750*/  S2R R24, SR_CTAID.Y ;  /* 0x0000000000187919 */ /* 0x000e220000002600 */
[----:B------:R-:W-:-:S04]  /*8760*/  IMAD.MOV.U32 R9, RZ, RZ, R17 ;  /* 0x000000ffff097224 */ /* 0x000fc800078e0011 */
[----:B------:R-:W1:Y:S08]  /*8770*/  LDC R21, c[0x0][0x144] ;  /* 0x00005100ff157b82 */ /* 0x000e700000000800 */
[----:B------:R-:W1:Y:S08]  /*8780*/  LDC R0, c[0x0][0x630] ;  /* 0x00018c00ff007b82 */ /* 0x000e700000000800 */
[----:B------:R-:W1:Y:S01]  /*8790*/  LDC.64 R14, c[0x0][0x620] ;  /* 0x00018800ff0e7b82 */ /* 0x000e620000000a00 */
[----:B--2---:R-:W-:-:S04]  /*87a0*/  ISETP.NE.U32.AND P0, PT, R10, RZ, PT ;  /* 0x000000ff0a00720c */ /* 0x004fc80003f05070 */
[----:B------:R-:W-:Y:S02]  /*87b0*/  ISETP.NE.AND.EX P0, PT, R11, RZ, PT, P0 ;  /* 0x000000ff0b00720c */ /* 0x000fe40003f05300 */
[----:B0-----:R-:W-:-:S05]  /*87c0*/  I2FP.F32.U32 R3, R12 ;  /* 0x0000000c00037245 */ /* 0x001fca0000201000 */
[----:B------:R-:W-:-:S04]  /*87d0*/  FMUL R3, R3, UR4 ;  /* 0x0000000403037c20 */ /* 0x000fc80008400000 */
[----:B------:R0:W2:Y:S02]  /*87e0*/  F2I.U32.TRUNC.NTZ R20, R3 ;  /* 0x0000000300147305 */ /* 0x0000a4000020f000 */
[----:B------:R-:W-:Y:S05]  /*87f0*/  @!P0 BRA `(.L_x_282) ;  /* 0x0000000000288947 */ /* 0x000fea0003800000 */
[----:B0-----:R-:W0:Y:S02]  /*8800*/  LDC R3, c[0x0][0x634] ;  /* 0x00018d00ff037b82 */ /* 0x001e240000000800 */
[----:B0-----:R-:W-:-:S04]  /*8810*/  IADD3 R3, P0, R16, R3, RZ ;  /* 0x0000000310037210 */ /* 0x001fc80007f1e0ff */
[----:B------:R-:W-:-:S05]  /*8820*/  IADD3.X R13, RZ, R17, RZ, P0, !PT ;  /* 0x00000011ff0d7210 */ /* 0x000fca00007fe4ff */
[----:B------:R-:W-:-:S04]  /*8830*/  IMAD.WIDE.U32 R4, R13, R10, RZ ;  /* 0x0000000a0d047225 */ /* 0x000fc800078e00ff */
[----:B---3--:R-:W-:-:S04]  /*8840*/  IMAD.WIDE.U32 R6, P0, R3, R11, R4 ;  /* 0x0000000b03067225 */ /* 0x008fc80007800004 */
[----:B------:R-:W-:-:S04]  /*8850*/  IMAD.WIDE.U32 R4, R3, R10, RZ ;  /* 0x0000000a03047225 */ /* 0x000fc800078e00ff */
[----:B------:R-:W-:Y:S01]  /*8860*/  IMAD.X R9, RZ, RZ, RZ, P0 ;  /* 0x000000ffff097224 */ /* 0x000fe200000e06ff */
[----:B------:R-:W-:Y:S01]  /*8870*/  IADD3 RZ, P0, R5, R6, RZ ;  /* 0x0000000605ff7210 */ /* 0x000fe20007f1e0ff */
[----:B------:R-:W-:-:S04]  /*8880*/  IMAD.MOV.U32 R8, RZ, RZ, R7 ;  /* 0x000000ffff087224 */ /* 0x000fc800078e0007 */
[----:B------:R-:W-:-:S08]  /*8890*/  IMAD.WIDE.U32.X R8, R13, R11, R8, P0 ;  /* 0x0000000b0d087225 */ /* 0x000fd000000e0408 */
.L_x_282:
[----:B---3--:R-:W3:Y:S01]  /*88a0*/  LDC.64 R28, c[0x0][0x640] ;  /* 0x00019000ff1c7b82 */ /* 0x008ee20000000a00 */
[-CC-:B-1----:R-:W-:Y:S01]  /*88b0*/  SHF.R.U64 R23, R8, R0.reuse, R9.reuse ;  /* 0x0000000008177219 */ /* 0x182fe20000001209 */
[----:B--2---:R-:W-:Y:S01]  /*88c0*/  IMAD.MOV R20, RZ, RZ, -R20 ;  /* 0x000000ffff147224 */ /* 0x004fe200078e0a14 */
[----:B------:R-:W-:Y:S01]  /*88d0*/  SHF.R.U32.HI R0, RZ, R0, R9 ;  /* 0x00000000ff007219 */ /* 0x000fe20000011609 */
[----:B------:R-:W-:Y:S01]  /*88e0*/  ULDC UR4, c[0x0][0x154] ;  /* 0x0000550000047ab9 */ /* 0x000fe20000000800 */
[----:B0-----:R-:W-:Y:S01]  /*88f0*/  IADD3 R3, P0, RZ, -R23, RZ ;  /* 0x80000017ff037210 */ /* 0x001fe20007f1e0ff */
[----:B------:R-:W-:Y:S02]  /*8900*/  IMAD R21, R21, R20, R12 ;  /* 0x0000001415157224 */ /* 0x000fe400078e020c */
[----:B------:R-:W0:Y:S01]  /*8910*/  LDC R6, c[0x0][0x618] ;  /* 0x00018600ff067b82 */ /* 0x000e220000000800 */
[----:B------:R-:W-:Y:S01]  /*8920*/  IADD3.X R5, RZ, ~R0, RZ, P0, !PT ;  /* 0x80000000ff057210 */ /* 0x000fe200007fe4ff */
[----:B------:R-:W-:-:S04]  /*8930*/  IMAD.MOV.U32 R7, RZ, RZ, 0x1 ;  /* 0x00000001ff077424 */ /* 0x000fc800078e00ff */
[-C--:B------:R-:W-:Y:S02]  /*8940*/  IMAD R0, R5, R14.reuse, RZ ;  /* 0x0000000e05007224 */ /* 0x080fe400078e02ff */
[----:B------:R-:W1:Y:S01]  /*8950*/  LDC R8, c[0x0][0x608] ;  /* 0x00018200ff087b82 */ /* 0x000e620000000800 */
[----:B------:R-:W-:-:S04]  /*8960*/  IMAD.WIDE.U32 R4, R3, R14, R16 ;  /* 0x0000000e03047225 */ /* 0x000fc800078e0010 */
[----:B------:R-:W-:Y:S01]  /*8970*/  IMAD R3, R3, R15, R0 ;  /* 0x0000000f03037224 */ /* 0x000fe200078e0200 */
[----:B------:R-:W-:Y:S02]  /*8980*/  I2FP.F32.U32 R0, R24 ;  /* 0x0000001800007245 */ /* 0x000fe40000201000 */
[----:B------:R-:W2:Y:S01]  /*8990*/  LDC R26, c[0x0][0x658] ;  /* 0x00019600ff1a7b82 */ /* 0x000ea20000000800 */
[----:B------:R-:W-:Y:S01]  /*89a0*/  IMAD.IADD R3, R5, 0x1, R3 ;  /* 0x0000000105037824 */ /* 0x000fe200078e0203 */
[----:B---3--:R-:W-:Y:S01]  /*89b0*/  ISETP.NE.U32.AND P0, PT, R28, RZ, PT ;  /* 0x000000ff1c00720c */ /* 0x008fe20003f05070 */
[----:B------:R-:W-:Y:S01]  /*89c0*/  FMUL R0, R0, UR4 ;  /* 0x0000000400007c20 */ /* 0x000fe20008400000 */
[----:B------:R-:W-:Y:S02]  /*89d0*/  MOV R5, 0xffffffff ;  /* 0xffffffff00057802 */ /* 0x000fe40000000f00 */
[----:B------:R-:W-:Y:S01]  /*89e0*/  ISETP.NE.AND.EX P0, PT, R29, RZ, PT, P0 ;  /* 0x000000ff1d00720c */ /* 0x000fe20003f05300 */
[----:B------:R3:W2:Y:S01]  /*89f0*/  F2I.U32.TRUNC.NTZ R13, R0 ;  /* 0x00000000000d7305 */ /* 0x0006a2000020f000 */
[----:B------:R-:W3:Y:S01]  /*8a00*/  LDC R15, c[0x0][0x148] ;  /* 0x00005200ff0f7b82 */ /* 0x000ee20000000800 */
[----:B0-----:R-:W-:-:S02]  /*8a10*/  SHF.R.U64 R12, R4, R6, R3 ;  /* 0x00000006040c7219 */ /* 0x001fc40000001203 */
[----:B------:R-:W-:-:S05]  /*8a20*/  SHF.R.U32.HI R3, RZ, R6, R3 ;  /* 0x00000006ff037219 */ /* 0x000fca0000011603 */
[----:B------:R-:W0:Y:S01]  /*8a30*/  LDC R20, c[0x0][0x600] ;  /* 0x00018000ff147b82 */ /* 0x000e220000000800 */
[-CC-:B-1----:R-:W-:Y:S02]  /*8a40*/  SHF.R.U64 R10, R12, R8.reuse, R3.reuse ;  /* 0x000000080c0a7219 */ /* 0x182fe40000001203 */
[----:B------:R-:W-:-:S05]  /*8a50*/  SHF.R.U32.HI R3, RZ, R8, R3 ;  /* 0x00000008ff037219 */ /* 0x000fca0000011603 */
[----:B------:R-:W1:Y:S01]  /*8a60*/  LDC R27, c[0x0][0x648] ;  /* 0x00019200ff1b7b82 */ /* 0x000e620000000800 */
[-C--:B--2---:R-:W-:Y:S02]  /*8a70*/  SHF.L.U32 R4, R5, R26.reuse, RZ ;  /* 0x0000001a05047219 */ /* 0x084fe400000006ff */
[--C-:B------:R-:W-:Y:S02]  /*8a80*/  SHF.R.U64 R14, R10, R26, R3.reuse ;  /* 0x0000001a0a0e7219 */ /* 0x100fe40000001203 */
[----:B------:R-:W-:Y:S02]  /*8a90*/  LOP3.LUT R25, RZ, R4, RZ, 0x33, !PT ;  /* 0x00000004ff197212 */ /* 0x000fe400078e33ff */
[-C--:B------:R-:W-:Y:S01]  /*8aa0*/  SHF.R.U32.HI R5, RZ, R26.reuse, R3 ;  /* 0x0000001aff057219 */ /* 0x080fe20000011603 */
[----:B------:R-:W2:Y:S01]  /*8ab0*/  LDC R30, c[0x0][0x638] ;  /* 0x00018e00ff1e7b82 */ /* 0x000ea20000000800 */
[----:B------:R-:W-:Y:S01]  /*8ac0*/  SHF.L.U32 R152, R7, R26, RZ ;  /* 0x0000001a07987219 */ /* 0x000fe200000006ff */
[----:B------:R-:W-:-:S06]  /*8ad0*/  IMAD.MOV.U32 R4, RZ, RZ, R14 ;  /* 0x000000ffff047224 */ /* 0x000fcc00078e000e */
[----:B------:R-:W0:Y:S01]  /*8ae0*/  LDC R31, c[0x0][0x610] ;  /* 0x00018400ff1f7b82 */ /* 0x000e220000000800 */
[----:B------:R-:W-:Y:S05]  /*8af0*/  @!P0 BRA `(.L_x_283) ;  /* 0x0000000000288947 */ /* 0x000fea0003800000 */
[----:B------:R-:W4:Y:S02]  /*8b00*/  LDC R3, c[0x0][0x64c] ;  /* 0x00019300ff037b82 */ /* 0x000f240000000800 */
[----:B----4-:R-:W-:-:S04]  /*8b10*/  IADD3 R3, P0, R14, R3, RZ ;  /* 0x000000030e037210 */ /* 0x010fc80007f1e0ff */
        /* <DEDUP_REMOVED lines=8> */
.L_x_283:
[----:B------:R-:W-:Y:S01]  /*8ba0*/  ISETP.NE.AND P0, PT, R2, 0x1, PT ;  /* 0x000000010200780c */ /* 0x000fe20003f05270 */
[----:B0-----:R-:W-:Y:S01]  /*8bb0*/  VIADD R7, R20, 0xffffffff ;  /* 0xffffffff14077836 */ /* 0x001fe20000000000 */
[----:B-1-3--:R-:W-:Y:S02]  /*8bc0*/  SHF.R.U64 R0, R4, R27, R5 ;  /* 0x0000001b04007219 */ /* 0x00afe40000001205 */
[----:B------:R-:W-:Y:S02]  /*8bd0*/  LOP3.LUT R5, R10, R25, RZ, 0xc0, !PT ;  /* 0x000000190a057212 */ /* 0x000fe400078ec0ff */
[----:B------:R-:W-:Y:S01]  /*8be0*/  IADD3 R13, -R13, RZ, RZ ;  /* 0x000000ff0d0d7210 */ /* 0x000fe20007ffe1ff */
[----:B------:R-:W-:Y:S01]  /*8bf0*/  IMAD.MOV R3, RZ, RZ, -R0 ;  /* 0x000000ffff037224 */ /* 0x000fe200078e0a00 */
[----:B------:R-:W-:Y:S01]  /*8c00*/  MOV R4, 0x1 ;  /* 0x0000000100047802 */ /* 0x000fe20000000f00 */
[----:B------:R-:W-:Y:S01]  /*8c10*/  IMAD R152, R152, R0, R5 ;  /* 0x0000000098987224 */ /* 0x000fe200078e0205 */
[----:B------:R-:W-:Y:S01]  /*8c20*/  LOP3.LUT R5, R12, R7, RZ, 0xc0, !PT ;  /* 0x000000070c057212 */ /* 0x000fe200078ec0ff */
[----:B--2---:R-:W-:-:S02]  /*8c30*/  IMAD R0, R3, R30, R14 ;  /* 0x0000001e03007224 */ /* 0x004fc400078e020e */
[----:B------:R-:W-:Y:S02]  /*8c40*/  @P0 IMAD R21, R15, R13, R24 ;  /* 0x0000000d0f150224 */ /* 0x000fe400078e0218 */
[----:B------:R-:W-:Y:S01]  /*8c50*/  IMAD R3, R0, R20, R5 ;  /* 0x0000001400037224 */ /* 0x000fe200078e0205 */
[----:B------:R-:W-:Y:S01]  /*8c60*/  PRMT R0, R4, 0x7610, R0 ;  /* 0x0000761004007816 */ /* 0x000fe20000000000 */
[----:B------:R-:W-:-:S05]  /*8c70*/  IMAD R152, R152, R31, R21 ;  /* 0x0000001f98987224 */ /* 0x000fca00078e0215 */
[----:B------:R-:W-:Y:S02]  /*8c80*/  SEL R153, R3, R152, !P0 ;  /* 0x0000009803997207 */ /* 0x000fe40004000000 */
[----:B------:R-:W-:-:S07]  /*8c90*/  SEL R152, R152, R3, !P0 ;  /* 0x0000000398987207 */ /* 0x000fce0004000000 */
.L_x_281:
[----:B------:R-:W-:-:S13]  /*8ca0*/  LOP3.LUT P0, RZ, R0, 0xff, RZ, 0xc0, !PT ;  /* 0x000000ff00ff7812 */ /* 0x000fda000780c0ff */
[----:B------:R-:W-:Y:S05]  /*8cb0*/  @P0 BRA `(.L_x_284) ;  /* 0xffffff8000b40947 */ /* 0x000fea000383ffff */
[----:B------:R-:W-:Y:S05]  /*8cc0*/  EXIT ;  /* 0x000000000000794d */ /* 0x000fea0003800000 */
.L_x_3:
[----:B0-----:R-:W-:Y:S01]  /*8cd0*/  ULDC.64 UR4, c[0x0][0x650] ;  /* 0x0001940000047ab9 */ /* 0x001fe20000000a00 */
        /* <DEDUP_REMOVED lines=25> */
.L_x_286:
[--C-:B------:R-:W-:Y:S01]  /*8e70*/  SHF.R.U64 R12, R10, R14, R11.reuse ;  /* 0x0000000e0a0c7219 */ /* 0x100fe2000000120b */
[----:B------:R-:W0:Y:S01]  /*8e80*/  LDC R22, c[0x0][0x618] ;  /* 0x00018600ff167b82 */ /* 0x000e220000000800 */
[----:B------:R-:W-:Y:S01]  /*8e90*/  I2FP.F32.U32 R6, R4 ;  /* 0x0000000400067245 */ /* 0x000fe20000201000 */
[----:B------:R-:W-:Y:S01]  /*8ea0*/  ULDC UR4, c[0x0][0x150] ;  /* 0x0000540000047ab9 */ /* 0x000fe20000000800 */
[----:B------:R-:W-:Y:S02]  /*8eb0*/  SHF.R.U32.HI R5, RZ, R14, R11 ;  /* 0x0000000eff057219 */ /* 0x000fe4000001160b */
[----:B------:R-:W-:Y:S01]  /*8ec0*/  IADD3 R9, P0, RZ, -R12, RZ ;  /* 0x8000000cff097210 */ /* 0x000fe20007f1e0ff */
[----:B------:R-:W-:Y:S01]  /*8ed0*/  FMUL R11, R6, UR4 ;  /* 0x00000004060b7c20 */ /* 0x000fe20008400000 */
[----:B------:R-:W-:Y:S01]  /*8ee0*/  ULDC UR4, c[0x0][0x154] ;  /* 0x0000550000047ab9 */ /* 0x000fe20000000800 */
[----:B------:R-:W1:Y:S01]  /*8ef0*/  LDC.64 R24, c[0x0][0x640] ;  /* 0x00019000ff187b82 */ /* 0x000e620000000a00 */
[----:B------:R-:W-:Y:S01]  /*8f00*/  IADD3.X R5, RZ, ~R5, RZ, P0, !PT ;  /* 0x80000005ff057210 */ /* 0x000fe200007fe4ff */
[----:B------:R-:W-:-:S02]  /*8f10*/  IMAD.WIDE.U32 R6, R9, R20, R16 ;  /* 0x0000001409067225 */ /* 0x000fc400078e0010 */
[----:B------:R-:W2:Y:S02]  /*8f20*/  F2I.U32.TRUNC.NTZ R11, R11 ;  /* 0x0000000b000b7305 */ /* 0x000ea4000020f000 */
[----:B------:R-:W-:Y:S02]  /*8f30*/  IMAD R8, R5, R20, RZ ;  /* 0x0000001405087224 */ /* 0x000fe400078e02ff */
[----:B------:R-:W3:Y:S02]  /*8f40*/  LDC R13, c[0x0][0x144] ;  /* 0x00005100ff0d7b82 */ /* 0x000ee40000000800 */
[----:B------:R-:W-:Y:S01]  /*8f50*/  IMAD R5, R9, R21, R8 ;  /* 0x0000001509057224 */ /* 0x000fe200078e0208 */
[----:B------:R-:W-:-:S03]  /*8f60*/  MOV R8, 0xffffffff ;  /* 0xffffffff00087802 */ /* 0x000fc60000000f00 */
[----:B------:R-:W-:Y:S01]  /*8f70*/  IMAD.IADD R5, R7, 0x1, R5 ;  /* 0x0000000107057824 */ /* 0x000fe200078e0205 */
[----:B------:R-:W-:Y:S01]  /*8f80*/  I2FP.F32.U32 R7, R3 ;  /* 0x0000000300077245 */ /* 0x000fe20000201000 */
[----:B------:R-:W4:Y:S03]  /*8f90*/  LDC R14, c[0x0][0x608] ;  /* 0x00018200ff0e7b82 */ /* 0x000f260000000800 */
[-C--:B0-----:R-:W-:Y:S01]  /*8fa0*/  SHF.R.U64 R10, R6, R22.reuse, R5 ;  /* 0x00000016060a7219 */ /* 0x081fe20000001205 */
[----:B--2---:R-:W-:Y:S01]  /*8fb0*/  IMAD.MOV R6, RZ, RZ, -R11 ;  /* 0x000000ffff067224 */ /* 0x004fe200078e0a0b */
[----:B------:R-:W-:Y:S01]  /*8fc0*/  SHF.R.U32.HI R5, RZ, R22, R5 ;  /* 0x00000016ff057219 */ /* 0x000fe20000011605 */
[----:B------:R-:W-:Y:S02]  /*8fd0*/  FMUL R7, R7, UR4 ;  /* 0x0000000407077c20 */ /* 0x000fe40008400000 */
[----:B------:R-:W0:Y:S01]  /*8fe0*/  LDC R9, c[0x0][0x658] ;  /* 0x00019600ff097b82 */ /* 0x000e220000000800 */
[----:B-1----:R-:W-:-:S04]  /*8ff0*/  ISETP.NE.U32.AND P0, PT, R24, RZ, PT ;  /* 0x000000ff1800720c */ /* 0x002fc80003f05070 */
[----:B------:R-:W-:-:S03]  /*9000*/  ISETP.NE.AND.EX P0, PT, R25, RZ, PT, P0 ;  /* 0x000000ff1900720c */ /* 0x000fc60003f05300 */
[----:B------:R-:W1:Y:S01]  /*9010*/  LDC R20, c[0x0][0x148] ;  /* 0x00005200ff147b82 */ /* 0x000e620000000800 */
[----:B---3--:R-:W-:Y:S02]  /*9020*/  IMAD R23, R13, R6, R4 ;  /* 0x000000060d177224 */ /* 0x008fe400078e0204 */
[----:B------:R-:W-:-:S05]  /*9030*/  IMAD.MOV.U32 R6, RZ, RZ, 0x1 ;  /* 0x00000001ff067424 */ /* 0x000fca00078e00ff */
[----:B------:R-:W2:Y:S01]  /*9040*/  LDC R21, c[0x0][0x600] ;  /* 0x00018000ff157b82 */ /* 0x000ea20000000800 */
[-CC-:B----4-:R-:W-:Y:S02]  /*9050*/  SHF.R.U64 R13, R10, R14.reuse, R5.reuse ;  /* 0x0000000e0a0d7219 */ /* 0x190fe40000001205 */
[----:B------:R-:W-:Y:S02]  /*9060*/  SHF.R.U32.HI R4, RZ, R14, R5 ;  /* 0x0000000eff047219 */ /* 0x000fe40000011605 */
[----:B------:R3:W4:Y:S03]  /*9070*/  F2I.U32.TRUNC.NTZ R14, R7 ;  /* 0x00000007000e7305 */ /* 0x000726000020f000 */
[----:B------:R-:W1:Y:S01]  /*9080*/  LDC R26, c[0x0][0x648] ;  /* 0x00019200ff1a7b82 */ /* 0x000e620000000800 */
[-C--:B0-----:R-:W-:Y:S02]  /*9090*/  SHF.R.U64 R15, R13, R9.reuse, R4 ;  /* 0x000000090d0f7219 */ /* 0x081fe40000001204 */
[----:B------:R-:W-:-:S02]  /*90a0*/  SHF.L.U32 R8, R8, R9, RZ ;  /* 0x0000000908087219 */ /* 0x000fc400000006ff */
[-C--:B------:R-:W-:Y:S01]  /*90b0*/  SHF.R.U32.HI R5, RZ, R9.reuse, R4 ;  /* 0x00000009ff057219 */ /* 0x080fe20000011604 */
[----:B------:R-:W-:Y:S01]  /*90c0*/  IMAD.MOV.U32 R4, RZ, RZ, R15 ;  /* 0x000000ffff047224 */ /* 0x000fe200078e000f */
[----:B------:R-:W-:Y:S01]  /*90d0*/  SHF.L.U32 R22, R6, R9, RZ ;  /* 0x0000000906167219 */ /* 0x000fe200000006ff */
[----:B------:R-:W0:Y:S01]  /*90e0*/  LDC R27, c[0x0][0x638] ;  /* 0x00018e00ff1b7b82 */ /* 0x000e220000000800 */
[----:B------:R-:W-:-:S07]  /*90f0*/  LOP3.LUT R28, RZ, R8, RZ, 0x33, !PT ;  /* 0x00000008ff1c7212 */ /* 0x000fce00078e33ff */
[----:B------:R-:W0:Y:S01]  /*9100*/  LDC R29, c[0x0][0x610] ;  /* 0x00018400ff1d7b82 */ /* 0x000e220000000800 */
[----:B---34-:R-:W-:Y:S05]  /*9110*/  @!P0 BRA `(.L_x_287) ;  /* 0x0000000000288947 */ /* 0x018fea0003800000 */
[----:B------:R-:W3:Y:S02]  /*9120*/  LDC R4, c[0x0][0x64c] ;  /* 0x00019300ff047b82 */ /* 0x000ee40000000800 */
[----:B---3--:R-:W-:-:S04]  /*9130*/  IADD3 R9, P0, R15, R4, RZ ;  /* 0x000000040f097210 */ /* 0x008fc80007f1e0ff */
[----:B------:R-:W-:-:S05]  /*9140*/  IADD3.X R11, RZ, R5, RZ, P0, !PT ;  /* 0x00000005ff0b7210 */ /* 0x000fca00007fe4ff */
[----:B------:R-:W-:-:S04]  /*9150*/  IMAD.WIDE.U32 R4, R11, R24, RZ ;  /* 0x000000180b047225 */ /* 0x000fc800078e00ff */
[----:B------:R-:W-:-:S04]  /*9160*/  IMAD.WIDE.U32 R6, P0, R9, R25, R4 ;  /* 0x0000001909067225 */ /* 0x000fc80007800004 */
[----:B------:R-:W-:Y:S01]  /*9170*/  IMAD.WIDE.U32 R4, R9, R24, RZ ;  /* 0x0000001809047225 */ /* 0x000fe200078e00ff */
[----:B------:R-:W-:-:S03]  /*9180*/  MOV R8, R7 ;  /* 0x0000000700087202 */ /* 0x000fc60000000f00 */
[----:B------:R-:W-:Y:S01]  /*9190*/  IMAD.X R9, RZ, RZ, RZ, P0 ;  /* 0x000000ffff097224 */ /* 0x000fe200000e06ff */
[----:B------:R-:W-:-:S05]  /*91a0*/  IADD3 RZ, P0, R5, R6, RZ ;  /* 0x0000000605ff7210 */ /* 0x000fca0007f1e0ff */
[----:B------:R-:W-:-:S08]  /*91b0*/  IMAD.WIDE.U32.X R4, R11, R25, R8, P0 ;  /* 0x000000190b047225 */ /* 0x000fd000000e0408 */
.L_x_287:
[----:B------:R-:W-:Y:S01]  /*91c0*/  ISETP.NE.AND P0, PT, R2, 0x1, PT ;  /* 0x000000010200780c */ /* 0x000fe20003f05270 */
[----:B------:R-:W-:Y:S01]  /*91d0*/  IMAD.MOV R14, RZ, RZ, -R14 ;  /* 0x000000ffff0e7224 */ /* 0x000fe200078e0a0e */
[----:B-1----:R-:W-:Y:S01]  /*91e0*/  SHF.R.U64 R5, R4, R26, R5 ;  /* 0x0000001a04057219 */ /* 0x002fe20000001205 */
[----:B------:R-:W-:Y:S01]  /*91f0*/  IMAD.MOV.U32 R8, RZ, RZ, R12 ;  /* 0x000000ffff087224 */ /* 0x000fe200078e000c */
[----:B------:R-:W-:Y:S02]  /*9200*/  LOP3.LUT R4, R13, R28, RZ, 0xc0, !PT ;  /* 0x0000001c0d047212 */ /* 0x000fe400078ec0ff */
[----:B--2---:R-:W-:Y:S01]  /*9210*/  IADD3 R7, R21, -0x1, RZ ;  /* 0xffffffff15077810 */ /* 0x004fe20007ffe0ff */
[----:B------:R-:W-:Y:S02]  /*9220*/  IMAD.MOV R6, RZ, RZ, -R5 ;  /* 0x000000ffff067224 */ /* 0x000fe400078e0a05 */
[----:B------:R-:W-:Y:S01]  /*9230*/  IMAD R4, R22, R5, R4 ;  /* 0x0000000516047224 */ /* 0x000fe200078e0204 */
[----:B------:R-:W-:-:S03]  /*9240*/  LOP3.LUT R10, R10, R7, RZ, 0xc0, !PT ;  /* 0x000000070a0a7212 */ /* 0x000fc600078ec0ff */
[----:B------:R-:W-:Y:S02]  /*9250*/  @P0 IMAD R23, R20, R14, R3 ;  /* 0x0000000e14170224 */ /* 0x000fe400078e0203 */
[----:B0-----:R-:W-:Y:S01]  /*9260*/  IMAD R3, R6, R27, R15 ;  /* 0x0000001b06037224 */ /* 0x001fe200078e020f */
[----:B------:R-:W-:Y:S01]  /*9270*/  MOV R6, 0x1 ;  /* 0x0000000100067802 */ /* 0x000fe20000000f00 */
[----:B------:R-:W-:Y:S02]  /*9280*/  IMAD R7, R4, R29, R23 ;  /* 0x0000001d04077224 */ /* 0x000fe400078e0217 */
[----:B------:R-:W-:-:S05]  /*9290*/  IMAD R4, R3, R21, R10 ;  /* 0x0000001503047224 */ /* 0x000fca00078e020a */
[----:B------:R-:W-:Y:S02]  /*92a0*/  SEL R9, R4, R7, !P0 ;  /* 0x0000000704097207 */ /* 0x000fe40004000000 */
[----:B------:R-:W-:-:S07]  /*92b0*/  SEL R7, R7, R4, !P0 ;  /* 0x0000000407077207 */ /* 0x000fce0004000000 */
.L_x_285:
[----:B------:R-:W-:-:S08]  /*92c0*/  NOP ;  /* 0x0000000000007918 */ /* 0x000fd00000000000 */
[----:B------:R-:W0:-:S00]  /*92d0*/  USETMAXREG.DEALLOC.CTAPOOL 0x28 ;  /* 0x00000028000079c8 */ /* 0x000e0000080e0500 */
[----:B0-----:R-:W-:-:S13]  /*92e0*/  ISETP.NE.AND P0, PT, R0, RZ, PT ;  /* 0x000000ff0000720c */ /* 0x001fda0003f05270 */
[----:B------:R-:W-:Y:S05]  /*92f0*/  @P0 EXIT ;  /* 0x000000000000094d */ /* 0x000fea0003800000 */
[----:B------:R-:W-:Y:S01]  /*9300*/  LOP3.LUT P0, RZ, R6, 0xff, RZ, 0xc0, !PT ;  /* 0x000000ff06ff7812 */ /* 0x000fe2000780c0ff */
[----:B------:R-:W-:Y:S01]  /*9310*/  IMAD.MOV.U32 R12, RZ, RZ, RZ ;  /* 0x000000ffff0c7224 */ /* 0x000fe200078e00ff */
[----:B------:R-:W-:-:S11]  /*9320*/  MOV R0, 0x1 ;  /* 0x0000000100007802 */ /* 0x000fd60000000f00 */
[----:B------:R-:W-:Y:S05]  /*9330*/  @!P0 BRA `(.L_x_288) ;  /* 0x0000000c00388947 */ /* 0x000fea0003800000 */
[----:B------:R-:W0:Y:S01]  /*9340*/  LDC R0, c[0x0][0x28c] ;  /* 0x0000a300ff007b82 */ /* 0x000e220000000800 */
[----:B------:R-:W-:Y:S01]  /*9350*/  ULDC UR5, c[0x0][0x600] ;  /* 0x0001800000057ab9 */ /* 0x000fe20000000800 */
[----:B------:R-:W-:Y:S01]  /*9360*/  ULDC UR4, c[0x0][0xc] ;  /* 0x0000030000047ab9 */ /* 0x000fe20000000800 */
[----:B------:R-:W-:Y:S01]  /*9370*/  UIADD3 UR16, UR5, -0x1, URZ ;  /* 0xffffffff05107890 */ /* 0x000fe2000fffe03f */
[C---:B------:R-:W-:Y:S01]  /*9380*/  LOP3.LUT P2, RZ, R18.reuse, 0x7f, RZ, 0xc0, !PT ;  /* 0x0000007f12ff7812 */ /* 0x040fe2000784c0ff */
[----:B------:R-:W-:Y:S01]  /*9390*/  ULDC UR6, c[0x0][0x658] ;  /* 0x0001960000067ab9 */ /* 0x000fe20000000800 */
[----:B------:R-:W-:Y:S01]  /*93a0*/  ULDC UR5, c[0x0][0x10] ;  /* 0x0000040000057ab9 */ /* 0x000fe20000000800 */
[----:B------:R-:W-:Y:S01]  /*93b0*/  UMOV UR7, 0xffffffff ;  /* 0xffffffff00077882 */ /* 0x000fe20000000000 */
[----:B------:R-:W-:Y:S01]  /*93c0*/  UMOV UR8, 0x1 ;  /* 0x0000000100087882 */ /* 0x000fe20000000000 */
[----:B------:R-:W-:Y:S01]  /*93d0*/  UIMAD.WIDE.U32 UR4, UR4, UR5, URZ ;  /* 0x00000005040472a5 */ /* 0x000fe2000f8e003f */
[----:B------:R-:W-:Y:S01]  /*93e0*/  LOP3.LUT P0, RZ, R18, 0x1f, RZ, 0xc0, !PT ;  /* 0x0000001f12ff7812 */ /* 0x000fe2000780c0ff */
[----:B------:R-:W-:Y:S01]  /*93f0*/  USHF.L.U32 UR7, UR7, UR6, URZ ;  /* 0x0000000607077299 */ /* 0x000fe2000800063f */
[----:B------:R-:W-:Y:S01]  /*9400*/  BSSY B0, `(.L_x_288) ;  /* 0x00000c1000007945 */ /* 0x000fe20003800000 */
[----:B------:R-:W-:Y:S01]  /*9410*/  USHF.L.U32 UR18, UR8, UR6, URZ ;  /* 0x0000000608127299 */ /* 0x000fe2000800063f */
[----:B------:R-:W-:Y:S01]  /*9420*/  IMAD.MOV.U32 R13, RZ, RZ, 0x1 ;  /* 0x00000001ff0d7424 */ /* 0x000fe200078e00ff */
[----:B------:R-:W-:Y:S01]  /*9430*/  LOP3.LUT R11, R19, 0x2, RZ, 0xfc, !PT ;  /* 0x00000002130b7812 */ /* 0x000fe200078efcff */
[----:B------:R-:W-:Y:S01]  /*9440*/  ULDC UR6, c[0x0][0x14] ;  /* 0x0000050000067ab9 */ /* 0x000fe20000000800 */
[----:B------:R-:W-:Y:S01]  /*9450*/  PLOP3.LUT P0, PT, P0, P2, PT, 0x8a, 0x0 ;  /* 0x000000000000781c */ /* 0x000fe20000705172 */
[----:B------:R-:W-:Y:S01]  /*9460*/  UIMAD.WIDE.U32 UR20, UR4, UR6, URZ ;  /* 0x00000006041472a5 */ /* 0x000fe2000f8e003f */
[----:B------:R-:W-:Y:S01]  /*9470*/  IMAD.MOV.U32 R12, RZ, RZ, RZ ;  /* 0x000000ffff0c7224 */ /* 0x000fe200078e00ff */
[----:B------:R-:W-:-:S02]  /*9480*/  UIMAD UR13, UR5, UR6, URZ ;  /* 0x00000006050d72a4 */ /* 0x000fc4000f8e023f */
[----:B------:R-:W-:Y:S01]  /*9490*/  ULOP3.LUT UR17, URZ, UR7, URZ, 0x33, !UPT ;  /* 0x000000073f117292 */ /* 0x000fe2000f8e333f */
[----:B0-----:R-:W-:Y:S01]  /*94a0*/  IADD3 R0, R0, 0x1f, RZ ;  /* 0x0000001f00007810 */ /* 0x001fe20007ffe0ff */
[----:B------:R-:W-:Y:S01]  /*94b0*/  UIADD3 UR13, UR21, UR13, URZ ;  /* 0x0000000d150d7290 */ /* 0x000fe2000fffe03f */
[----:B------:R-:W-:Y:S02]  /*94c0*/  ULDC.64 UR22, c[0x0][0x198] ;  /* 0x0000660000167ab9 */ /* 0x000fe40000000a00 */
[----:B------:R-:W-:-:S04]  /*94d0*/  SHF.R.S32.HI R3, RZ, 0x1f, R0 ;  /* 0x0000001fff037819 */ /* 0x000fc80000011400 */
[----:B------:R-:W-:Y:S02]  /*94e0*/  LEA.HI R3, R3, R0, RZ, 0x5 ;  /* 0x0000000003037211 */ /* 0x000fe400078f28ff */
[----:B------:R-:W-:Y:S02]  /*94f0*/  MOV R0, 0x1 ;  /* 0x0000000100007802 */ /* 0x000fe40000000f00 */
[----:B------:R-:W-:-:S04]  /*9500*/  SHF.R.S32.HI R3, RZ, 0x5, R3 ;  /* 0x00000005ff037819 */ /* 0x000fc80000011403 */
[----:B------:R-:W-:-:S07]  /*9510*/  IADD3 R10, R3, 0x1, RZ ;  /* 0x00000001030a7810 */ /* 0x000fce0007ffe0ff */
.L_x_300:
[----:B------:R-:W-:-:S03]  /*9520*/  UMOV UR4, 0xffffffff ;  /* 0xffffffff00047882 */ /* 0x000fc60000000000 */
[----:B------:R-:W-:Y:S05]  /*9530*/  BRA.DIV UR4, `(.L_x_289) ;  /* 0x0000001204107947 */ /* 0x000fea000b800000 */
[----:B------:R-:W-:-:S13]  /*9540*/  ELECT P6, URZ, PT ;  /* 0x00000000003f782f */ /* 0x000fda00038c0000 */
.L_x_314:
[----:B------:R-:W0:Y:S01]  /*9550*/  LDC R4, c[0x0][0x28c] ;  /* 0x0000a300ff047b82 */ /* 0x000e220000000800 */
[----:B------:R-:W-:Y:S01]  /*9560*/  BSSY B1, `(.L_x_290) ;  /* 0x0000037000017945 */ /* 0x000fe20003800000 */
[----:B0-----:R-:W-:-:S13]  /*9570*/  ISETP.LT.OR P6, PT, R4, 0x1, !P6 ;  /* 0x000000010400780c */ /* 0x001fda00077c1670 */
[----:B------:R-:W-:Y:S05]  /*9580*/  @P6 BRA `(.L_x_291) ;  /* 0x0000000000d06947 */ /* 0x000fea0003800000 */
[----:B------:R-:W-:Y:S01]  /*9590*/  IMAD.SHL.U32 R15, R9, 0x80, RZ ;  /* 0x00000080090f7824 */ /* 0x000fe200078e00ff */
[----:B------:R-:W-:Y:S01]  /*95a0*/  SHF.L.U32 R18, R7, 0x8, RZ ;  /* 0x0000000807127819 */ /* 0x000fe200000006ff */
[----:B------:R-:W-:Y:S01]  /*95b0*/  IMAD.MOV.U32 R20, RZ, RZ, RZ ;  /* 0x000000ffff147224 */ /* 0x000fe200078e00ff */
[----:B------:R-:W-:Y:S01]  /*95c0*/  MOV R4, R10 ;  /* 0x0000000a00047202 */ /* 0x000fe20000000f00 */
[----:B------:R-:W-:Y:S01]  /*95d0*/  IMAD.MOV.U32 R5, RZ, RZ, R0 ;  /* 0x000000ffff057224 */ /* 0x000fe200078e0000 */
[----:B------:R-:W-:-:S07]  /*95e0*/  MOV R6, R12 ;  /* 0x0000000c00067202 */ /* 0x000fce0000000f00 */
.L_x_295:
[----:B------:R-:W0:Y:S01]  /*95f0*/  S2R R14, SR_CgaCtaId ;  /* 0x00000000000e7919 */ /* 0x000e220000008800 */
[----:B------:R-:W-:Y:S01]  /*9600*/  MOV R7, 0x400 ;  /* 0x0000040000077802 */ /* 0x000fe20000000f00 */
[----:B------:R-:W1:Y:S03]  /*9610*/  @!P2 LDC R9, c[0x0][0x500] ;  /* 0x00014000ff09ab82 */ /* 0x000e660000000800 */
[----:B0-----:R-:W-:Y:S02]  /*9620*/  LEA R21, R14, R7, 0x18 ;  /* 0x000000070e157211 */ /* 0x001fe400078ec0ff */
[----:B------:R-:W-:-:S03]  /*9630*/  SHF.L.U32 R7, R5, 0x1f, RZ ;  /* 0x0000001f05077819 */ /* 0x000fc600000006ff */
[----:B------:R-:W-:-:S04]  /*9640*/  IMAD R14, R6, 0x8, R21 ;  /* 0x00000008060e7824 */ /* 0x000fc800078e0215 */
[----:B------:R-:W0:Y:S02]  /*9650*/  SYNCS.PHASECHK.TRANS64.TRYWAIT P1, [R14+URZ+0x38], R7 ;  /* 0x000038070e0075a7 */ /* 0x000e24000802017f */
[----:B01----:R-:W-:Y:S05]  /*9660*/  @!P1 BRA `(.L_x_292) ;  /* 0x0000000c00e49947 */ /* 0x003fea0003800000 */
.L_x_315:
[----:B0-----:R-:W-:Y:S01]  /*9670*/  PRMT R7, R11, 0x9910, RZ ;  /* 0x000099100b077816 */ /* 0x001fe200000000ff */
[----:B------:R0:W-:Y:S03]  /*9680*/  @!P2 SYNCS.ARRIVE.TRANS64 RZ, [R14+URZ], R9 ;  /* 0x000000090effa9a7 */ /* 0x0001e6000800003f */
[----:B------:R-:W-:-:S13]  /*9690*/  ISETP.NE.AND P1, PT, R7, 0x2, PT ;  /* 0x000000020700780c */ /* 0x000fda0003f25270 */
[----:B0-----:R-:W-:Y:S05]  /*96a0*/  @P1 BRA `(.L_x_293) ;  /* 0x0000000000041947 */ /* 0x001fea0003800000 */
[----:B------:R-:W-:Y:S01]  /*96b0*/  BPT.TRAP 0x1 ;  /* 0x000000040000795c */ /* 0x000fe20000300000 */
.L_x_293:
[----:B------:R-:W-:Y:S05]  /*96c0*/  @P0 BRA `(.L_x_294) ;  /* 0x0000000000040947 */ /* 0x000fea0003800000 */
[----:B------:R-:W-:Y:S01]  /*96d0*/  BPT.TRAP 0x1 ;  /* 0x000000040000795c */ /* 0x000fe20000300000 */
.L_x_294:
[C---:B------:R-:W-:Y:S01]  /*96e0*/  LEA R7, R6.reuse, R21, 0xf ;  /* 0x0000001506077211 */ /* 0x040fe200078e78ff */
[----:B------:R-:W-:Y:S01]  /*96f0*/  IMAD R21, R6, 0x4000, R21 ;  /* 0x0000400006157824 */ /* 0x000fe200078e0215 */
[----:B------:R-:W-:Y:S01]  /*9700*/  R2UR UR9, R14 ;  /* 0x000000000e0972ca */ /* 0x000fe200000e0000 */
[----:B------:R-:W-:Y:S01]  /*9710*/  VIADD R4, R4, 0xffffffff ;  /* 0xffffffff04047836 */ /* 0x000fe20000000000 */
[----:B------:R-:W-:Y:S01]  /*9720*/  R2UR UR5, R7 ;  /* 0x00000000070572ca */ /* 0x000fe200000e0000 */
[----:B------:R-:W-:Y:S01]  /*9730*/  UIADD3 UR4, UP0, UR22, 0xf0, URZ ;  /* 0x000000f016047890 */ /* 0x000fe2000ff1e03f */
[----:B------:R-:W-:Y:S01]  /*9740*/  R2UR UR8, R21 ;  /* 0x00000000150872ca */ /* 0x000fe200000e0000 */
[----:B------:R-:W-:Y:S01]  /*9750*/  UIADD3 UR24, UP1, UR22, 0x1f0, URZ ;  /* 0x000001f016187890 */ /* 0x000fe2000ff3e03f */
[----:B------:R-:W-:Y:S01]  /*9760*/  R2UR UR11, R18 ;  /* 0x00000000120b72ca */ /* 0x000fe200000e0000 */
[----:B------:R-:W-:Y:S01]  /*9770*/  UMOV UR6, 0x0 ;  /* 0x0000000000067882 */ /* 0x000fe20000000000 */
[----:B------:R-:W-:Y:S01]  /*9780*/  R2UR UR10, R20 ;  /* 0x00000000140a72ca */ /* 0x000fe200000e0000 */
[----:B------:R-:W-:Y:S01]  /*9790*/  UIADD3.X UR25, URZ, UR23, URZ, UP1, !UPT ;  /* 0x000000173f197290 */ /* 0x000fe20008ffe43f */
[----:B------:R-:W-:Y:S01]  /*97a0*/  R2UR UR12, R8 ;  /* 0x00000000080c72ca */ /* 0x000fe200000e0000 */
[----:B------:R-:W-:Y:S01]  /*97b0*/  UMOV UR7, 0x10000000 ;  /* 0x1000000000077882 */ /* 0x000fe20000000000 */
[----:B------:R-:W-:-:S02]  /*97c0*/  R2UR UR19, R15 ;  /* 0x000000000f1372ca */ /* 0x000fc400000e0000 */
[----:B------:R-:W-:Y:S01]  /*97d0*/  ISETP.GT.AND P3, PT, R4, 0x1, PT ;  /* 0x000000010400780c */ /* 0x000fe20003f64270 */
[----:B------:R-:W-:Y:S01]  /*97e0*/  UIADD3 UR14, UR5, 0x180, URZ ;  /* 0x00000180050e7890 */ /* 0x000fe2000fffe03f */
[----:B------:R-:W-:Y:S01]  /*97f0*/  IADD3 R6, R6, 0x1, RZ ;  /* 0x0000000106067810 */ /* 0x000fe20007ffe0ff */
[----:B------:R-:W-:Y:S01]  /*9800*/  UIADD3.X UR5, URZ, UR23, URZ, UP0, !UPT ;  /* 0x000000173f057290 */ /* 0x000fe200087fe43f */
[----:B------:R-:W-:Y:S01]  /*9810*/  IADD3 R20, R20, 0x20, RZ ;  /* 0x0000002014147810 */ /* 0x000fe20007ffe0ff */
[----:B------:R-:W-:Y:S01]  /*9820*/  UIADD3 UR15, UR8, 0x38180, URZ ;  /* 0x00038180080f7890 */ /* 0x000fe2000fffe03f */
[----:B------:R-:W-:Y:S02]  /*9830*/  ISETP.NE.AND P1, PT, R6, 0x7, PT ;  /* 0x000000070600780c */ /* 0x000fe40003f25270 */
[----:B------:R-:W-:Y:S02]  /*9840*/  UMOV UR8, UR14 ;  /* 0x0000000e00087c82 */ /* 0x000fe40008000000 */
[----:B------:R-:W-:-:S02]  /*9850*/  SEL R14, RZ, 0x1, P1 ;  /* 0x00000001ff0e7807 */ /* 0x000fc40000800000 */
[----:B------:R0:W-:Y:S01]  /*9860*/  UTMALDG.3D [UR8], [UR4], desc[UR6] ;  /* 0x00000608040075b4 */ /* 0x0001e20008011000 */
[----:B------:R-:W-:Y:S02]  /*9870*/  SEL R6, R6, RZ, P1 ;  /* 0x000000ff06067207 */ /* 0x000fe40000800000 */
[----:B------:R-:W-:Y:S01]  /*9880*/  LOP3.LUT R5, R5, R14, RZ, 0x3c, !PT ;  /* 0x0000000e05057212 */ /* 0x000fe200078e3cff */
[----:B0-----:R-:W-:Y:S01]  /*9890*/  UMOV UR8, UR15 ;  /* 0x0000000f00087c82 */ /* 0x001fe20008000000 */
[----:B------:R-:W-:Y:S02]  /*98a0*/  UMOV UR11, UR19 ;  /* 0x00000013000b7c82 */ /* 0x000fe40008000000 */
[----:B------:R0:W-:Y:S02]  /*98b0*/  UTMALDG.3D [UR8], [UR24], desc[UR6] ;  /* 0x00000608180075b4 */ /* 0x0001e40008011000 */
[----:B0-----:R-:W-:Y:S05]  /*98c0*/  @P3 BRA `(.L_x_295) ;  /* 0xfffffffc00483947 */ /* 0x001fea000383ffff */
.L_x_291:
[----:B------:R-:W-:Y:S05]  /*98d0*/  BSYNC B1 ;  /* 0x0000000000017941 */ /* 0x000fea0003800000 */
.L_x_290:
[----:B------:R-:W-:Y:S01]  /*98e0*/  LOP3.LUT P4, RZ, R13, 0xff, RZ, 0xc0, !PT ;  /* 0x000000ff0dff7812 */ /* 0x000fe2000788c0ff */
[C---:B------:R-:W-:Y:S01]  /*98f0*/  IMAD.IADD R12, R3.reuse, 0x1, R12 ;  /* 0x00000001030c7824 */ /* 0x040fe200078e020c */
[----:B------:R-:W-:Y:S01]  /*9900*/  ULDC.64 UR4, c[0x0][0x650] ;  /* 0x0001940000047ab9 */ /* 0x000fe20000000a00 */
[C---:B------:R-:W-:Y:S01]  /*9910*/  ISETP.GE.U32.AND P3, PT, R3.reuse, 0x7, PT ;  /* 0x000000070300780c */ /* 0x040fe20003f66070 */
[----:B------:R-:W-:Y:S01]  /*9920*/  BSSY B1, `(.L_x_296) ;  /* 0x000006c000017945 */ /* 0x000fe20003800000 */
[C---:B------:R-:W-:Y:S01]  /*9930*/  IMAD.WIDE.U32 R4, R12.reuse, 0x24924925, RZ ;  /* 0x249249250c047825 */ /* 0x040fe200078e00ff */
[----:B------:R-:W-:Y:S02]  /*9940*/  ISETP.GT.U32.AND P1, PT, R12, 0x6, PT ;  /* 0x000000060c00780c */ /* 0x000fe40003f24070 */
[----:B------:R-:W-:Y:S01]  /*9950*/  MOV R9, 0xffffffff ;  /* 0xffffffff00097802 */ /* 0x000fe20000000f00 */
[----:B------:R-:W-:Y:S01]  /*9960*/  IMAD.MOV.U32 R8, RZ, RZ, -0x1 ;  /* 0xffffffffff087424 */ /* 0x000fe200078e00ff */
[----:B------:R-:W-:-:S02]  /*9970*/  ISETP.LT.U32.AND P1, PT, R3, 0x7, P1 ;  /* 0x000000070300780c */ /* 0x000fc40000f21070 */
[-C--:B------:R-:W-:Y:S01]  /*9980*/  IADD3 R4, R12, -R5.reuse, RZ ;  /* 0x800000050c047210 */ /* 0x080fe20007ffe0ff */
[----:B------:R-:W0:Y:S01]  /*9990*/  @P4 S2R R7, SR_CgaCtaId ;  /* 0x0000000000074919 */ /* 0x000e220000008800 */
[----:B------:R-:W-:Y:S02]  /*99a0*/  @P4 MOV R6, 0x400 ;  /* 0x0000040000064802 */ /* 0x000fe40000000f00 */
[----:B------:R-:W-:Y:S02]  /*99b0*/  LEA.HI R4, R4, R5, RZ, 0x1f ;  /* 0x0000000504047211 */ /* 0x000fe400078ff8ff */
[----:B------:R-:W-:Y:S02]  /*99c0*/  PRMT R13, RZ, 0x7610, R13 ;  /* 0x00007610ff0d7816 */ /* 0x000fe4000000000d */
[--C-:B------:R-:W-:Y:S02]  /*99d0*/  SHF.R.U32.HI R5, RZ, 0x2, R4.reuse ;  /* 0x00000002ff057819 */ /* 0x100fe40000011604 */
[----:B------:R-:W-:-:S03]  /*99e0*/  PRMT R4, RZ, 0x7610, R4 ;  /* 0x00007610ff047816 */ /* 0x000fc60000000004 */
[----:B------:R-:W-:Y:S01]  /*99f0*/  IMAD R12, R5, -0x7, R12 ;  /* 0xfffffff9050c7824 */ /* 0x000fe200078e020c */
[----:B0-----:R-:W-:Y:S02]  /*9a00*/  @P4 LEA R6, R7, R6, 0x18 ;  /* 0x0000000607064211 */ /* 0x001fe400078ec0ff */
[----:B------:R-:W-:Y:S02]  /*9a10*/  SEL R7, RZ, 0x1, !P1 ;  /* 0x00000001ff077807 */ /* 0x000fe40004800000 */
[----:B------:R-:W-:Y:S01]  /*9a20*/  IADD3 R16, P1, R16, UR20, RZ ;  /* 0x0000001410107c10 */ /* 0x000fe2000ff3e0ff */
[----:B------:R0:W-:Y:S01]  /*9a30*/  @P4 SYNCS.ARRIVE.TRANS64.A1T0 RZ, [R6+URZ+0x88], RZ ;  /* 0x000088ff06ff49a7 */ /* 0x0001e2000810003f */
[----:B------:R-:W-:Y:S01]  /*9a40*/  LOP3.LUT R0, R0, R7, RZ, 0x3c, !PT ;  /* 0x0000000700007212 */ /* 0x000fe200078e3cff */
[----:B------:R-:W-:Y:S01]  /*9a50*/  IMAD.MOV.U32 R7, RZ, RZ, -0x1 ;  /* 0xffffffffff077424 */ /* 0x000fe200078e00ff */
[----:B------:R-:W-:Y:S02]  /*9a60*/  IADD3.X R17, R17, UR13, RZ, P1, !PT ;  /* 0x0000000d11117c10 */ /* 0x000fe40008ffe4ff */
[----:B------:R-:W-:-:S02]  /*9a70*/  ISETP.GE.U32.AND P1, PT, R16, UR4, PT ;  /* 0x0000000410007c0c */ /* 0x000fc4000bf26070 */
[----:B------:R-:W-:Y:S02]  /*9a80*/  @P3 LOP3.LUT R0, R0, 0x1, R5, 0x78, !PT ;  /* 0x0000000100003812 */ /* 0x000fe400078e7805 */
[----:B------:R-:W-:-:S13]  /*9a90*/  ISETP.GE.U32.AND.EX P1, PT, R17, UR5, PT, P1 ;  /* 0x0000000511007c0c */ /* 0x000fda000bf26110 */
[----:B0-----:R-:W-:Y:S05]  /*9aa0*/  @P1 BRA `(.L_x_297) ;  /* 0x00000004004c1947 */ /* 0x001fea0003800000 */
[----:B------:R-:W-:Y:S01]  /*9ab0*/  ULDC.64 UR4, c[0x0][0x628] ;  /* 0x00018a0000047ab9 */ /* 0x000fe20000000a00 */
[----:B------:R-:W0:Y:S01]  /*9ac0*/  S2R R15, SR_CTAID.X ;  /* 0x00000000000f7919 */ /* 0x000e220000002500 */
[----:B------:R-:W-:Y:S01]  /*9ad0*/  ISETP.NE.U32.AND P1, PT, RZ, UR4, PT ;  /* 0x00000004ff007c0c */ /* 0x000fe2000bf25070 */
[----:B------:R-:W-:Y:S01]  /*9ae0*/  ULDC UR7, c[0x0][0x630] ;  /* 0x00018c0000077ab9 */ /* 0x000fe20000000800 */
[----:B------:R-:W-:Y:S01]  /*9af0*/  MOV R4, R16 ;  /* 0x0000001000047202 */ /* 0x000fe20000000f00 */
[----:B------:R-:W1:Y:S01]  /*9b00*/  S2R R14, SR_CTAID.Y ;  /* 0x00000000000e7919 */ /* 0x000e620000002600 */
[----:B------:R-:W-:Y:S01]  /*9b10*/  ISETP.NE.AND.EX P1, PT, RZ, UR5, PT, P1 ;  /* 0x00000005ff007c0c */ /* 0x000fe2000bf25310 */
[----:B------:R-:W-:-:S12]  /*9b20*/  IMAD.MOV.U32 R5, RZ, RZ, R17 ;  /* 0x000000ffff057224 */ /* 0x000fd800078e0011 */
[----:B------:R-:W-:Y:S05]  /*9b30*/  @!P1 BRA `(.L_x_298) ;  /* 0x0000000000289947 */ /* 0x000fea0003800000 */
[----:B------:R-:W-:Y:S02]  /*9b40*/  ULDC UR6, c[0x0][0x634] ;  /* 0x00018d0000067ab9 */ /* 0x000fe40000000800 */
[----:B------:R-:W-:-:S04]  /*9b50*/  IADD3 R9, P1, R16, UR6, RZ ;  /* 0x0000000610097c10 */ /* 0x000fc8000ff3e0ff */
[----:B------:R-:W-:-:S05]  /*9b60*/  IADD3.X R21, RZ, R17, RZ, P1, !PT ;  /* 0x00000011ff157210 */ /* 0x000fca0000ffe4ff */
[----:B------:R-:W-:-:S04]  /*9b70*/  IMAD.WIDE.U32 R6, R21, UR4, RZ ;  /* 0x0000000415067c25 */ /* 0x000fc8000f8e00ff */
[----:B------:R-:W-:-:S04]  /*9b80*/  IMAD.WIDE.U32 R6, P1, R9, UR5, R6 ;  /* 0x0000000509067c25 */ /* 0x000fc8000f820006 */
[----:B------:R-:W-:Y:S01]  /*9b90*/  IMAD.WIDE.U32 R8, R9, UR4, RZ ;  /* 0x0000000409087c25 */ /* 0x000fe2000f8e00ff */
[----:B------:R-:W-:-:S03]  /*9ba0*/  MOV R4, R7 ;  /* 0x0000000700047202 */ /* 0x000fc60000000f00 */
[----:B------:R-:W-:Y:S01]  /*9bb0*/  IMAD.X R5, RZ, RZ, RZ, P1 ;  /* 0x000000ffff057224 */ /* 0x000fe200008e06ff */
[----:B------:R-:W-:-:S05]  /*9bc0*/  IADD3 RZ, P1, R9, R6, RZ ;  /* 0x0000000609ff7210 */ /* 0x000fca0007f3e0ff */
[----:B------:R-:W-:-:S08]  /*9bd0*/  IMAD.WIDE.U32.X R4, R21, UR5, R4, P1 ;  /* 0x0000000515047c25 */ /* 0x000fd000088e0404 */
.L_x_298:
[--C-:B------:R-:W-:Y:S01]  /*9be0*/  SHF.R.U64 R8, R4, UR7, R5.reuse ;  /* 0x0000000704087c19 */ /* 0x100fe20008001205 */
[----:B------:R-:W-:Y:S01]  /*9bf0*/  ULDC.64 UR4, c[0x0][0x620] ;  /* 0x0001880000047ab9 */ /* 0x000fe20000000a00 */
[----:B------:R-:W-:Y:S01]  /*9c00*/  SHF.R.U32.HI R4, RZ, UR7, R5 ;  /* 0x00000007ff047c19 */ /* 0x000fe20008011605 */
[----:B------:R-:W2:Y:S01]  /*9c10*/  LDC R24, c[0x0][0x144] ;  /* 0x00005100ff187b82 */ /* 0x000ea20000000800 */
[----:B------:R-:W-:Y:S01]  /*9c20*/  IADD3 R7, P1, RZ, -R8, RZ ;  /* 0x80000008ff077210 */ /* 0x000fe20007f3e0ff */
[----:B------:R-:W-:Y:S01]  /*9c30*/  ULDC.64 UR8, c[0x0][0x640] ;  /* 0x0001900000087ab9 */ /* 0x000fe20000000a00 */
[----:B0-----:R-:W-:Y:S01]  /*9c40*/  I2FP.F32.U32 R9, R15 ;  /* 0x0000000f00097245 */ /* 0x001fe20000201000 */
[----:B------:R-:W-:Y:S02]  /*9c50*/  ULDC UR6, c[0x0][0x608] ;  /* 0x0001820000067ab9 */ /* 0x000fe40000000800 */
[----:B------:R-:W-:Y:S01]  /*9c60*/  IMAD.X R4, RZ, RZ, ~R4, P1 ;  /* 0x000000ffff047224 */ /* 0x000fe200008e0e04 */
[----:B------:R-:W-:Y:S01]  /*9c70*/  ISETP.NE.U32.AND P1, PT, RZ, UR8, PT ;  /* 0x00000008ff007c0c */ /* 0x000fe2000bf25070 */
[----:B------:R-:W0:Y:S02]  /*9c80*/  LDC R21, c[0x0][0x148] ;  /* 0x00005200ff157b82 */ /* 0x000e240000000800 */
[----:B------:R-:W-:Y:S01]  /*9c90*/  IMAD R6, R4, UR4, RZ ;  /* 0x0000000404067c24 */ /* 0x000fe2000f8e02ff */
[----:B------:R-:W-:Y:S01]  /*9ca0*/  ISETP.NE.AND.EX P1, PT, RZ, UR9, PT, P1 ;  /* 0x00000009ff007c0c */ /* 0x000fe2000bf25310 */
[----:B------:R-:W-:Y:S01]  /*9cb0*/  IMAD.WIDE.U32 R4, R7, UR4, R16 ;  /* 0x0000000407047c25 */ /* 0x000fe2000f8e0010 */
[----:B------:R-:W-:-:S03]  /*9cc0*/  ULDC UR4, c[0x0][0x150] ;  /* 0x0000540000047ab9 */ /* 0x000fc60000000800 */
[----:B------:R-:W-:Y:S02]  /*9cd0*/  IMAD R7, R7, UR5, R6 ;  /* 0x0000000507077c24 */ /* 0x000fe4000f8e0206 */
[----:B------:R-:W-:Y:S01]  /*9ce0*/  FMUL R6, R9, UR4 ;  /* 0x0000000409067c20 */ /* 0x000fe20008400000 */
[----:B------:R-:W-:Y:S01]  /*9cf0*/  ULDC UR4, c[0x0][0x618] ;  /* 0x0001860000047ab9 */ /* 0x000fe20000000800 */
[----:B------:R-:W-:Y:S01]  /*9d00*/  ULDC UR5, c[0x0][0x154] ;  /* 0x0000550000057ab9 */ /* 0x000fe20000000800 */
[----:B------:R-:W-:-:S03]  /*9d10*/  IADD3 R5, R5, R7, RZ ;  /* 0x0000000705057210 */ /* 0x000fc60007ffe0ff */
[----:B------:R-:W3:Y:S01]  /*9d20*/  F2I.U32.TRUNC.NTZ R6, R6 ;  /* 0x0000000600067305 */ /* 0x000ee2000020f000 */
[----:B------:R-:W-:Y:S02]  /*9d30*/  SHF.R.U64 R9, R4, UR4, R5 ;  /* 0x0000000404097c19 */ /* 0x000fe40008001205 */
[----:B-1----:R-:W-:-:S05]  /*9d40*/  I2FP.F32.U32 R4, R14 ;  /* 0x0000000e00047245 */ /* 0x002fca0000201000 */
[----:B------:R-:W-:Y:S01]  /*9d50*/  FMUL R22, R4, UR5 ;  /* 0x0000000504167c20 */ /* 0x000fe20008400000 */
[----:B------:R-:W-:Y:S01]  /*9d60*/  SHF.R.U32.HI R4, RZ, UR4, R5 ;  /* 0x00000004ff047c19 */ /* 0x000fe20008011605 */
[----:B------:R-:W-:-:S03]  /*9d70*/  ULDC UR4, c[0x0][0x658] ;  /* 0x0001960000047ab9 */ /* 0x000fc60000000800 */
[--C-:B------:R-:W-:Y:S01]  /*9d80*/  SHF.R.U32.HI R5, RZ, UR6, R4.reuse ;  /* 0x00000006ff057c19 */ /* 0x100fe20008011604 */
[----:B------:R-:W1:Y:S01]  /*9d90*/  F2I.U32.TRUNC.NTZ R22, R22 ;  /* 0x0000001600167305 */ /* 0x000e62000020f000 */
[----:B------:R-:W-:Y:S01]  /*9da0*/  SHF.R.U64 R20, R9, UR6, R4 ;  /* 0x0000000609147c19 */ /* 0x000fe20008001204 */
[----:B---3--:R-:W-:Y:S01]  /*9db0*/  IMAD.MOV R6, RZ, RZ, -R6 ;  /* 0x000000ffff067224 */ /* 0x008fe200078e0a06 */
[--C-:B------:R-:W-:Y:S02]  /*9dc0*/  SHF.R.U32.HI R23, RZ, UR4, R5.reuse ;  /* 0x00000004ff177c19 */ /* 0x100fe40008011605 */
[----:B------:R-:W-:Y:S01]  /*9dd0*/  SHF.R.U64 R18, R20, UR4, R5 ;  /* 0x0000000414127c19 */ /* 0x000fe20008001205 */
[----:B--2---:R-:W-:Y:S02]  /*9de0*/  IMAD R15, R24, R6, R15 ;  /* 0x00000006180f7224 */ /* 0x004fe400078e020f */
[----:B------:R-:W-:Y:S01]  /*9df0*/  IMAD.MOV.U32 R5, RZ, RZ, R23 ;  /* 0x000000ffff057224 */ /* 0x000fe200078e0017 */
[----:B------:R-:W-:Y:S01]  /*9e00*/  MOV R4, R18 ;  /* 0x0000001200047202 */ /* 0x000fe20000000f00 */
[----:B------:R-:W-:Y:S06]  /*9e10*/  @!P1 BRA `(.L_x_299) ;  /* 0x0000000000289947 */ /* 0x000fec0003800000 */
[----:B------:R-:W-:Y:S02]  /*9e20*/  ULDC UR4, c[0x0][0x64c] ;  /* 0x0001930000047ab9 */ /* 0x000fe40000000800 */
[----:B------:R-:W-:-:S04]  /*9e30*/  IADD3 R5, P1, R18, UR4, RZ ;  /* 0x0000000412057c10 */ /* 0x000fc8000ff3e0ff */
[----:B------:R-:W-:-:S05]  /*9e40*/  IADD3.X R23, RZ, R23, RZ, P1, !PT ;  /* 0x00000017ff177210 */ /* 0x000fca0000ffe4ff */
[----:B------:R-:W-:-:S04]  /*9e50*/  IMAD.WIDE.U32 R6, R23, UR8, RZ ;  /* 0x0000000817067c25 */ /* 0x000fc8000f8e00ff */
[----:B------:R-:W-:-:S04]  /*9e60*/  IMAD.WIDE.U32 R6, P1, R5, UR9, R6 ;  /* 0x0000000905067c25 */ /* 0x000fc8000f820006 */
[----:B------:R-:W-:Y:S01]  /*9e70*/  IMAD.WIDE.U32 R4, R5, UR8, RZ ;  /* 0x0000000805047c25 */ /* 0x000fe2000f8e00ff */
[----:B------:R-:W-:-:S04]  /*9e80*/  MOV R4, R7 ;  /* 0x0000000700047202 */ /* 0x000fc80000000f00 */
[----:B------:R-:W-:Y:S01]  /*9e90*/  IADD3 RZ, P3, R5, R6, RZ ;  /* 0x0000000605ff7210 */ /* 0x000fe20007f7e0ff */
[----:B------:R-:W-:-:S04]  /*9ea0*/  IMAD.X R5, RZ, RZ, RZ, P1 ;  /* 0x000000ffff057224 */ /* 0x000fc800008e06ff */
[----:B------:R-:W-:-:S08]  /*9eb0*/  IMAD.WIDE.U32.X R4, R23, UR9, R4, P3 ;  /* 0x0000000917047c25 */ /* 0x000fd000098e0404 */
.L_x_299:
[----:B------:R-:W-:Y:S01]  /*9ec0*/  ISETP.NE.AND P1, PT, R2, 0x1, PT ;  /* 0x000000010200780c */ /* 0x000fe20003f25270 */
[----:B------:R-:W-:Y:S01]  /*9ed0*/  ULDC UR4, c[0x0][0x648] ;  /* 0x0001920000047ab9 */ /* 0x000fe20000000800 */
[----:B------:R-:W-:Y:S01]  /*9ee0*/  LOP3.LUT R20, R20, UR17, RZ, 0xc0, !PT ;  /* 0x0000001114147c12 */ /* 0x000fe2000f8ec0ff */
[----:B-1----:R-:W-:Y:S01]  /*9ef0*/  IMAD.MOV R22, RZ, RZ, -R22 ;  /* 0x000000ffff167224 */ /* 0x002fe200078e0a16 */
[----:B------:R-:W-:Y:S01]  /*9f00*/  SHF.R.U64 R5, R4, UR4, R5 ;  /* 0x0000000404057c19 */ /* 0x000fe20008001205 */
[----:B------:R-:W-:Y:S01]  /*9f10*/  ULDC UR4, c[0x0][0x638] ;  /* 0x00018e0000047ab9 */ /* 0x000fe20000000800 */
[----:B------:R-:W-:Y:S01]  /*9f20*/  LOP3.LUT R9, R9, UR16, RZ, 0xc0, !PT ;  /* 0x0000001009097c12 */ /* 0x000fe2000f8ec0ff */
[----:B------:R-:W-:Y:S01]  /*9f30*/  ULDC UR5, c[0x0][0x610] ;  /* 0x0001840000057ab9 */ /* 0x000fe20000000800 */
[C---:B------:R-:W-:Y:S01]  /*9f40*/  IADD3 R7, -R5.reuse, RZ, RZ ;  /* 0x000000ff05077210 */ /* 0x040fe20007ffe1ff */
[----:B------:R-:W-:Y:S02]  /*9f50*/  IMAD R20, R5, UR18, R20 ;  /* 0x0000001205147c24 */ /* 0x000fe4000f8e0214 */
[----:B------:R-:W-:-:S02]  /*9f60*/  IMAD.MOV.U32 R4, RZ, RZ, 0x1 ;  /* 0x00000001ff047424 */ /* 0x000fc400078e00ff */
[----:B0-----:R-:W-:Y:S02]  /*9f70*/  @P1 IMAD R15, R21, R22, R14 ;  /* 0x00000016150f1224 */ /* 0x001fe400078e020e */
[----:B------:R-:W-:Y:S01]  /*9f80*/  IMAD R18, R7, UR4, R18 ;  /* 0x0000000407127c24 */ /* 0x000fe2000f8e0212 */
[----:B------:R-:W-:Y:S01]  /*9f90*/  ULDC UR4, c[0x0][0x600] ;  /* 0x0001800000047ab9 */ /* 0x000fe20000000800 */
[----:B------:R-:W-:Y:S02]  /*9fa0*/  IMAD R15, R20, UR5, R15 ;  /* 0x00000005140f7c24 */ /* 0x000fe4000f8e020f */
[----:B------:R-:W-:-:S05]  /*9fb0*/  IMAD R18, R18, UR4, R9 ;  /* 0x0000000412127c24 */ /* 0x000fca000f8e0209 */
[----:B------:R-:W-:Y:S02]  /*9fc0*/  SEL R9, R18, R15, !P1 ;  /* 0x0000000f12097207 */ /* 0x000fe40004800000 */
[----:B------:R-:W-:-:S07]  /*9fd0*/  SEL R7, R15, R18, !P1 ;  /* 0x000000120f077207 */ /* 0x000fce0004800000 */
.L_x_297:
[----:B------:R-:W-:Y:S05]  /*9fe0*/  BSYNC B1 ;  /* 0x0000000000017941 */ /* 0x000fea0003800000 */
.L_x_296:
[----:B------:R-:W-:-:S13]  /*9ff0*/  LOP3.LUT P1, RZ, R4, 0xff, RZ, 0xc0, !PT ;  /* 0x000000ff04ff7812 */ /* 0x000fda000782c0ff */
[----:B------:R-:W-:Y:S05]  /*a000*/  @P1 BRA `(.L_x_300) ;  /* 0xfffffff400441947 */ /* 0x000fea000383ffff */
[----:B------:R-:W-:Y:S05]  /*a010*/  BSYNC B0 ;  /* 0x0000000000007941 */ /* 0x000fea0003800000 */
.L_x_288:
[----:B------:R-:W-:-:S03]  /*a020*/  UMOV UR4, 0xffffffff ;  /* 0xffffffff00047882 */ /* 0x000fc60000000000 */
[----:B------:R-:W-:Y:S05]  /*a030*/  BRA.DIV UR4, `(.L_x_301) ;  /* 0x0000000604847947 */ /* 0x000fea000b800000 */
[----:B------:R-:W-:-:S13]  /*a040*/  ELECT P6, URZ, PT ;  /* 0x00000000003f782f */ /* 0x000fda00038c0000 */
.L_x_318:
[----:B------:R-:W-:Y:S04]  /*a050*/  BSSY B0, `(.L_x_302) ;  /* 0x0000046000007945 */ /* 0x000fe80003800000 */
[----:B------:R-:W-:Y:S05]  /*a060*/  @!P6 BRA `(.L_x_303) ;  /* 0x000000040010e947 */ /* 0x000fea0003800000 */
[----:B------:R-:W-:-:S04]  /*a070*/  LOP3.LUT R19, R19, 0x2, RZ, 0xfc, !PT ;  /* 0x0000000213137812 */ /* 0x000fc800078efcff */
[----:B------:R-:W-:-:S13]  /*a080*/  ISETP.NE.AND P0, PT, R19, 0x3, PT ;  /* 0x000000031300780c */ /* 0x000fda0003f05270 */
[----:B------:R-:W-:Y:S05]  /*a090*/  @!P0 BRA `(.L_x_304) ;  /* 0x0000000000048947 */ /* 0x000fea0003800000 */
[----:B------:R-:W-:Y:S01]  /*a0a0*/  BPT.TRAP 0x1 ;  /* 0x000000040000795c */ /* 0x000fe20000300000 */
.L_x_304:
[----:B------:R-:W0:Y:S01]  /*a0b0*/  S2R R3, SR_CgaCtaId ;  /* 0x0000000000037919 */ /* 0x000e220000008800 */
[----:B------:R-:W-:-:S04]  /*a0c0*/  MOV R2, 0x400 ;  /* 0x0000040000027802 */ /* 0x000fc80000000f00 */
[----:B0-----:R-:W-:Y:S02]  /*a0d0*/  LEA R3, R3, R2, 0x18 ;  /* 0x0000000203037211 */ /* 0x001fe400078ec0ff */
[----:B------:R-:W-:Y:S02]  /*a0e0*/  SHF.L.U32 R2, R0, 0x1f, RZ ;  /* 0x0000001f00027819 */ /* 0x000fe400000006ff */
[----:B------:R-:W-:-:S05]  /*a0f0*/  IADD3 R3, R3, 0x38, RZ ;  /* 0x0000003803037810 */ /* 0x000fca0007ffe0ff */
[C---:B------:R-:W-:Y:S01]  /*a100*/  IMAD R7, R12.reuse, 0x8, R3 ;  /* 0x000000080c077824 */ /* 0x040fe200078e0203 */
[----:B------:R-:W-:-:S03]  /*a110*/  IADD3 R12, R12, 0x1, RZ ;  /* 0x000000010c0c7810 */ /* 0x000fc60007ffe0ff */
[----:B------:R-:W0:Y:S01]  /*a120*/  SYNCS.PHASECHK.TRANS64.TRYWAIT P0, [R7+URZ], R2 ;  /* 0x00000002070075a7 */ /* 0x000e22000800017f */
[----:B------:R-:W-:-:S04]  /*a130*/  ISETP.NE.AND P1, PT, R12, 0x7, PT ;  /* 0x000000070c00780c */ /* 0x000fc80003f25270 */
[----:B------:R-:W-:Y:S02]  /*a140*/  SEL R5, RZ, 0x1, P1 ;  /* 0x00000001ff057807 */ /* 0x000fe40000800000 */
[----:B------:R-:W-:Y:S02]  /*a150*/  SEL R12, R12, RZ, P1 ;  /* 0x000000ff0c0c7207 */ /* 0x000fe40000800000 */
[----:B------:R-:W-:-:S03]  /*a160*/  LOP3.LUT R5, R0, R5, RZ, 0x3c, !PT ;  /* 0x0000000500057212 */ /* 0x000fc600078e3cff */
[----:B------:R-:W-:Y:S01]  /*a170*/  IMAD R9, R12, 0x8, R3 ;  /* 0x000000080c097824 */ /* 0x000fe200078e0203 */
[----:B------:R-:W-:Y:S01]  /*a180*/  SHF.L.U32 R4, R5, 0x1f, RZ ;  /* 0x0000001f05047819 */ /* 0x000fe200000006ff */
[----:B0-----:R-:W-:Y:S06]  /*a190*/  @!P0 BRA `(.L_x_305) ;  /* 0x00000004004c8947 */ /* 0x001fec0003800000 */
.L_x_319:
[----:B------:R-:W1:Y:S01]  /*a1a0*/  SYNCS.PHASECHK.TRANS64.TRYWAIT P0, [R9+URZ], R4 ;  /* 0x00000004090075a7 */ /* 0x000e62000800017f */
[----:B------:R-:W-:-:S04]  /*a1b0*/  IADD3 R0, R12, 0x1, RZ ;  /* 0x000000010c007810 */ /* 0x000fc80007ffe0ff */
[----:B------:R-:W-:-:S04]  /*a1c0*/  ISETP.NE.AND P1, PT, R0, 0x7, PT ;  /* 0x000000070000780c */ /* 0x000fc80003f25270 */
[----:B0-----:R-:W-:Y:S02]  /*a1d0*/  SEL R2, RZ, 0x1, P1 ;  /* 0x00000001ff027807 */ /* 0x001fe40000800000 */
[----:B------:R-:W-:Y:S02]  /*a1e0*/  SEL R0, R0, RZ, P1 ;  /* 0x000000ff00007207 */ /* 0x000fe40000800000 */
[----:B------:R-:W-:-:S03]  /*a1f0*/  LOP3.LUT R7, R5, R2, RZ, 0x3c, !PT ;  /* 0x0000000205077212 */ /* 0x000fc600078e3cff */
[----:B------:R-:W-:Y:S01]  /*a200*/  IMAD R6, R0, 0x8, R3 ;  /* 0x0000000800067824 */ /* 0x000fe200078e0203 */
[----:B------:R-:W-:Y:S01]  /*a210*/  SHF.L.U32 R5, R7, 0x1f, RZ ;  /* 0x0000001f07057819 */ /* 0x000fe200000006ff */
[----:B-1----:R-:W-:Y:S06]  /*a220*/  @!P0 BRA `(.L_x_306) ;  /* 0x00000004003c8947 */ /* 0x002fec0003800000 */
.L_x_320:
[----:B------:R-:W1:Y:S01]  /*a230*/  SYNCS.PHASECHK.TRANS64.TRYWAIT P0, [R6+URZ], R5 ;  /* 0x00000005060075a7 */ /* 0x000e62000800017f */
[----:B------:R-:W-:-:S04]  /*a240*/  IADD3 R0, R0, 0x1, RZ ;  /* 0x0000000100007810 */ /* 0x000fc80007ffe0ff */
[----:B------:R-:W-:-:S04]  /*a250*/  ISETP.NE.AND P1, PT, R0, 0x7, PT ;  /* 0x000000070000780c */ /* 0x000fc80003f25270 */
[----:B------:R-:W-:Y:S02]  /*a260*/  SEL R2, RZ, 0x1, P1 ;  /* 0x00000001ff027807 */ /* 0x000fe40000800000 */
[----:B------:R-:W-:Y:S02]  /*a270*/  SEL R0, R0, RZ, P1 ;  /* 0x000000ff00007207 */ /* 0x000fe40000800000 */
[----:B------:R-:W-:-:S03]  /*a280*/  LOP3.LUT R7, R7, R2, RZ, 0x3c, !PT ;  /* 0x0000000207077212 */ /* 0x000fc600078e3cff */
[----:B0-----:R-:W-:Y:S01]  /*a290*/  IMAD R9, R0, 0x8, R3 ;  /* 0x0000000800097824 */ /* 0x001fe200078e0203 */
[----:B------:R-:W-:Y:S01]  /*a2a0*/  SHF.L.U32 R4, R7, 0x1f, RZ ;  /* 0x0000001f07047819 */ /* 0x000fe200000006ff */
[----:B-1----:R-:W-:Y:S06]  /*a2b0*/  @!P0 BRA `(.L_x_307) ;  /* 0x00000004002c8947 */ /* 0x002fec0003800000 */
.L_x_321:
        /* <DEDUP_REMOVED lines=9> */
.L_x_322:
        /* <DEDUP_REMOVED lines=9> */
.L_x_323:
[----:B------:R-:W1:Y:S01]  /*a3e0*/  SYNCS.PHASECHK.TRANS64.TRYWAIT P0, [R9+URZ], R4 ;  /* 0x00000004090075a7 */ /* 0x000e62000800017f */
[----:B------:R-:W-:-:S04]  /*a3f0*/  IADD3 R0, R0, 0x1, RZ ;  /* 0x0000000100007810 */ /* 0x000fc80007ffe0ff */
[----:B------:R-:W-:-:S04]  /*a400*/  ISETP.NE.AND P1, PT, R0, 0x7, PT ;  /* 0x000000070000780c */ /* 0x000fc80003f25270 */
[----:B------:R-:W-:Y:S02]  /*a410*/  SEL R2, RZ, 0x1, P1 ;  /* 0x00000001ff027807 */ /* 0x000fe40000800000 */
[----:B------:R-:W-:Y:S02]  /*a420*/  SEL R0, R0, RZ, P1 ;  /* 0x000000ff00007207 */ /* 0x000fe40000800000 */
[----:B------:R-:W-:Y:S01]  /*a430*/  LOP3.LUT R2, R7, R2, RZ, 0x3c, !PT ;  /* 0x0000000207027212 */ /* 0x000fe200078e3cff */
[----:B-1----:R-:W-:Y:S06]  /*a440*/  @!P0 BRA `(.L_x_310) ;  /* 0x0000000400048947 */ /* 0x002fec0003800000 */
.L_x_324:
[----:B------:R-:W-:Y:S01]  /*a450*/  IMAD R3, R0, 0x8, R3 ;  /* 0x0000000800037824 */ /* 0x000fe200078e0203 */
[----:B------:R-:W-:-:S07]  /*a460*/  SHF.L.U32 R0, R2, 0x1f, RZ ;  /* 0x0000001f02007819 */ /* 0x000fce00000006ff */
.L_x_311:
[----:B--2---:R2:W3:Y:S02]  /*a470*/  SYNCS.PHASECHK.TRANS64.TRYWAIT P0, [R3+URZ], R0 ;  /* 0x00000000030075a7 */ /* 0x0044e4000800017f */
[----:B---3--:R-:W-:Y:S05]  /*a480*/  @!P0 NANOSLEEP.SYNCS 0x989680 ;  /* 0x009896800000895d */ /* 0x008fea0003900000 */
[----:B------:R-:W3:Y:S02]  /*a490*/  @!P0 SYNCS.PHASECHK.TRANS64 P0, [R3+URZ], R0 ;  /* 0x00000000030085a7 */ /* 0x000ee4000800007f */
[----:B---3--:R-:W-:Y:S05]  /*a4a0*/  @!P0 BRA `(.L_x_311) ;  /* 0xfffffffc00f08947 */ /* 0x008fea000383ffff */
.L_x_303:
[----:B------:R-:W-:Y:S05]  /*a4b0*/  BSYNC B0 ;  /* 0x0000000000007941 */ /* 0x000fea0003800000 */
.L_x_302:
[----:B------:R-:W-:Y:S05]  /*a4c0*/  EXIT ;  /* 0x000000000000794d */ /* 0x000fea0003800000 */
.L_x_17:
[----:B---3--:R3:W4:Y:S02]  /*a4d0*/  SYNCS.PHASECHK.TRANS64.TRYWAIT P1, [R3+URZ], R0 ;  /* 0x00000000030075a7 */ /* 0x008724000802017f */
[----:B----4-:R-:W-:Y:S05]  /*a4e0*/  @!P1 NANOSLEEP.SYNCS 0x989680 ;  /* 0x009896800000995d */ /* 0x010fea0003900000 */
[----:B------:R-:W4:Y:S02]  /*a4f0*/  @!P1 SYNCS.PHASECHK.TRANS64 P1, [R3+URZ], R0 ;  /* 0x00000000030095a7 */ /* 0x000f24000802007f */
[----:B----4-:R-:W-:Y:S05]  /*a500*/  @!P1 BRA `(.L_x_17) ;  /* 0xfffffffc00f09947 */ /* 0x010fea000383ffff */
[----:B------:R-:W-:Y:S05]  /*a510*/  BRA `(.L_x_16) ;  /* 0xffffff6c00547947 */ /* 0x000fea000383ffff */
.L_x_22:
[----:B-1----:R-:W-:-:S04]  /*a520*/  MOV R4, UR8 ;  /* 0x0000000800047c02 */ /* 0x002fc80008000f00 */
[----:B------:R1:W2:Y:S03]  /*a530*/  SYNCS.PHASECHK.TRANS64.TRYWAIT P1, [R4+URZ], R3 ;  /* 0x00000003040075a7 */ /* 0x0002a6000802017f */
[----:B--2---:R-:W-:Y:S05]  /*a540*/  @!P1 NANOSLEEP.SYNCS 0x989680 ;  /* 0x009896800000995d */ /* 0x004fea0003900000 */
[----:B------:R-:W2:Y:S02]  /*a550*/  @!P1 SYNCS.PHASECHK.TRANS64 P1, [R4+URZ], R3 ;  /* 0x00000003040095a7 */ /* 0x000ea4000802007f */
[----:B--2---:R-:W-:Y:S05]  /*a560*/  @!P1 BRA `(.L_x_22) ;  /* 0xfffffffc00ec9947 */ /* 0x004fea000383ffff */
[----:B------:R-:W-:Y:S05]  /*a570*/  BRA `(.L_x_21) ;  /* 0xffffff7000847947 */ /* 0x000fea000383ffff */
.L_x_289:
[----:B------:R-:W-:Y:S01]  /*a580*/  BSSY B1, `(.L_x_312) ;  /* 0x0000006000017945 */ /* 0x000fe20003800000 */
[----:B------:R-:W-:-:S07]  /*a590*/  IMAD.MOV.U32 R15, RZ, RZ, -0x1 ;  /* 0xffffffffff0f7424 */ /* 0x000fce00078e00ff */
[----:B------:R-:W-:Y:S05]  /*a5a0*/  WARPSYNC.COLLECTIVE R15, `(.L_x_313) ;  /* 0x000000000f0c7348 */ /* 0x000fea0003c00000 */
[----:B------:R-:W-:Y:S02]  /*a5b0*/  ELECT P6, UR62, PT ;  /* 0x00000000003e782f */ /* 0x000fe400038c0000 */
[----:B------:R-:W-:Y:S01]  /*a5c0*/  MOV R14, UR62 ;  /* 0x0000003e000e7c02 */ /* 0x000fe20008000f00 */
[----:B------:R-:W-:Y:S10]  /*a5d0*/  ENDCOLLECTIVE ;  /* 0x000000000000791b */ /* 0x000ff40003800000 */
.L_x_313:
[----:B------:R-:W-:Y:S05]  /*a5e0*/  BSYNC B1 ;  /* 0x0000000000017941 */ /* 0x000fea0003800000 */
.L_x_312:
[----:B------:R-:W-:Y:S05]  /*a5f0*/  BRA `(.L_x_314) ;  /* 0xffffffec00d47947 */ /* 0x000fea000383ffff */
.L_x_292:
[----:B0-----:R0:W1:Y:S02]  /*a600*/  SYNCS.PHASECHK.TRANS64.TRYWAIT P1, [R14+URZ+0x38], R7 ;  /* 0x000038070e0075a7 */ /* 0x001064000802017f */
[----:B-1----:R-:W-:Y:S05]  /*a610*/  @!P1 NANOSLEEP.SYNCS 0x989680 ;  /* 0x009896800000995d */ /* 0x002fea0003900000 */
[----:B------:R-:W1:Y:S02]  /*a620*/  @!P1 SYNCS.PHASECHK.TRANS64 P1, [R14+URZ+0x38], R7 ;  /* 0x000038070e0095a7 */ /* 0x000e64000802007f */
[----:B-1----:R-:W-:Y:S05]  /*a630*/  @!P1 BRA `(.L_x_292) ;  /* 0xfffffffc00f09947 */ /* 0x002fea000383ffff */
[----:B------:R-:W-:Y:S05]  /*a640*/  BRA `(.L_x_315) ;  /* 0xfffffff000087947 */ /* 0x000fea000383ffff */
.L_x_301:
[----:B------:R-:W-:Y:S01]  /*a650*/  BSSY B0, `(.L_x_316) ;  /* 0x0000006000007945 */ /* 0x000fe20003800000 */
[----:B------:R-:W-:-:S07]  /*a660*/  MOV R15, 0xffffffff ;  /* 0xffffffff000f7802 */ /* 0x000fce0000000f00 */
[----:B------:R-:W-:Y:S05]  /*a670*/  WARPSYNC.COLLECTIVE R15, `(.L_x_317) ;  /* 0x000000000f0c7348 */ /* 0x000fea0003c00000 */
[----:B------:R-:W-:Y:S02]  /*a680*/  ELECT P6, UR62, PT ;  /* 0x00000000003e782f */ /* 0x000fe400038c0000 */
[----:B------:R-:W-:Y:S01]  /*a690*/  MOV R14, UR62 ;  /* 0x0000003e000e7c02 */ /* 0x000fe20008000f00 */
[----:B------:R-:W-:Y:S10]  /*a6a0*/  ENDCOLLECTIVE ;  /* 0x000000000000791b */ /* 0x000ff40003800000 */
.L_x_317:
[----:B------:R-:W-:Y:S05]  /*a6b0*/  BSYNC B0 ;  /* 0x0000000000007941 */ /* 0x000fea0003800000 */
.L_x_316:
[----:B------:R-:W-:Y:S05]  /*a6c0*/  BRA `(.L_x_318) ;  /* 0xfffffff800607947 */ /* 0x000fea000383ffff */
.L_x_305:
[----:B0-----:R0:W1:Y:S02]  /*a6d0*/  SYNCS.PHASECHK.TRANS64.TRYWAIT P0, [R7+URZ], R2 ;  /* 0x00000002070075a7 */ /* 0x001064000800017f */
[----:B-1----:R-:W-:Y:S05]  /*a6e0*/  @!P0 NANOSLEEP.SYNCS 0x989680 ;  /* 0x009896800000895d */ /* 0x002fea0003900000 */
[----:B------:R-:W1:Y:S02]  /*a6f0*/  @!P0 SYNCS.PHASECHK.TRANS64 P0, [R7+URZ], R2 ;  /* 0x00000002070085a7 */ /* 0x000e64000800007f */
[----:B-1----:R-:W-:Y:S05]  /*a700*/  @!P0 BRA `(.L_x_305) ;  /* 0xfffffffc00f08947 */ /* 0x002fea000383ffff */
[----:B------:R-:W-:Y:S05]  /*a710*/  BRA `(.L_x_319) ;  /* 0xfffffff800a07947 */ /* 0x000fea000383ffff */
.L_x_306:
[----:B0-----:R0:W1:Y:S02]  /*a720*/  SYNCS.PHASECHK.TRANS64.TRYWAIT P0, [R9+URZ], R4 ;  /* 0x00000004090075a7 */ /* 0x001064000800017f */
[----:B-1----:R-:W-:Y:S05]  /*a730*/  @!P0 NANOSLEEP.SYNCS 0x989680 ;  /* 0x009896800000895d */ /* 0x002fea0003900000 */
[----:B------:R-:W1:Y:S02]  /*a740*/  @!P0 SYNCS.PHASECHK.TRANS64 P0, [R9+URZ], R4 ;  /* 0x00000004090085a7 */ /* 0x000e64000800007f */
[----:B-1----:R-:W-:Y:S05]  /*a750*/  @!P0 BRA `(.L_x_306) ;  /* 0xfffffffc00f08947 */ /* 0x002fea000383ffff */
[----:B------:R-:W-:Y:S05]  /*a760*/  BRA `(.L_x_320) ;  /* 0xfffffff800b07947 */ /* 0x000fea000383ffff */
.L_x_307:
[----:B0-----:R0:W1:Y:S02]  /*a770*/  SYNCS.PHASECHK.TRANS64.TRYWAIT P0, [R6+URZ], R5 ;  /* 0x00000005060075a7 */ /* 0x001064000800017f */
[----:B-1----:R-:W-:Y:S05]  /*a780*/  @!P0 NANOSLEEP.SYNCS 0x989680 ;  /* 0x009896800000895d */ /* 0x002fea0003900000 */
[----:B------:R-:W1:Y:S02]  /*a790*/  @!P0 SYNCS.PHASECHK.TRANS64 P0, [R6+URZ], R5 ;  /* 0x00000005060085a7 */ /* 0x000e64000800007f */
[----:B-1----:R-:W-:Y:S05]  /*a7a0*/  @!P0 BRA `(.L_x_307) ;  /* 0xfffffffc00f08947 */ /* 0x002fea000383ffff */
[----:B------:R-:W-:Y:S05]  /*a7b0*/  BRA `(.L_x_321) ;  /* 0xfffffff800c07947 */ /* 0x000fea000383ffff */
.L_x_308:
[----:B0-----:R0:W1:Y:S02]  /*a7c0*/  SYNCS.PHASECHK.TRANS64.TRYWAIT P0, [R9+URZ], R4 ;  /* 0x00000004090075a7 */ /* 0x001064000800017f */
[----:B-1----:R-:W-:Y:S05]  /*a7d0*/  @!P0 NANOSLEEP.SYNCS 0x989680 ;  /* 0x009896800000895d */ /* 0x002fea0003900000 */
[----:B------:R-:W1:Y:S02]  /*a7e0*/  @!P0 SYNCS.PHASECHK.TRANS64 P0, [R9+URZ], R4 ;  /* 0x00000004090085a7 */ /* 0x000e64000800007f */
[----:B-1----:R-:W-:Y:S05]  /*a7f0*/  @!P0 BRA `(.L_x_308) ;  /* 0xfffffffc00f08947 */ /* 0x002fea000383ffff */
[----:B------:R-:W-:Y:S05]  /*a800*/  BRA `(.L_x_322) ;  /* 0xfffffff800d07947 */ /* 0x000fea000383ffff */
.L_x_309:
[----:B0-----:R0:W1:Y:S02]  /*a810*/  SYNCS.PHASECHK.TRANS64.TRYWAIT P0, [R6+URZ], R5 ;  /* 0x00000005060075a7 */ /* 0x001064000800017f */
[----:B-1----:R-:W-:Y:S05]  /*a820*/  @!P0 NANOSLEEP.SYNCS 0x989680 ;  /* 0x009896800000895d */ /* 0x002fea0003900000 */
[----:B------:R-:W1:Y:S02]  /*a830*/  @!P0 SYNCS.PHASECHK.TRANS64 P0, [R6+URZ], R5 ;  /* 0x00000005060085a7 */ /* 0x000e64000800007f */
[----:B-1----:R-:W-:Y:S05]  /*a840*/  @!P0 BRA `(.L_x_309) ;  /* 0xfffffffc00f08947 */ /* 0x002fea000383ffff */
[----:B------:R-:W-:Y:S05]  /*a850*/  BRA `(.L_x_323) ;  /* 0xfffffff800e07947 */ /* 0x000fea000383ffff */
.L_x_310:
[----:B-1----:R1:W2:Y:S02]  /*a860*/  SYNCS.PHASECHK.TRANS64.TRYWAIT P0, [R9+URZ], R4 ;  /* 0x00000004090075a7 */ /* 0x0022a4000800017f */
[----:B--2---:R-:W-:Y:S05]  /*a870*/  @!P0 NANOSLEEP.SYNCS 0x989680 ;  /* 0x009896800000895d */ /* 0x004fea0003900000 */
[----:B------:R-:W2:Y:S02]  /*a880*/  @!P0 SYNCS.PHASECHK.TRANS64 P0, [R9+URZ], R4 ;  /* 0x00000004090085a7 */ /* 0x000ea4000800007f */
[----:B--2---:R-:W-:Y:S05]  /*a890*/  @!P0 BRA `(.L_x_310) ;  /* 0xfffffffc00f08947 */ /* 0x004fea000383ffff */
[----:B------:R-:W-:Y:S05]  /*a8a0*/  BRA `(.L_x_324) ;  /* 0xfffffff800e87947 */ /* 0x000fea000383ffff */
.L_x_325:
[----:B------:R-:W-:-:S00]  /*a8b0*/  BRA `(.L_x_325) ;  /* 0xfffffffc00fc7947 */ /* 0x000fc0000383ffff */
[----:B------:R-:W-:-:S00]  /*a8c0*/  NOP ;  /* 0x0000000000007918 */ /* 0x000fc00000000000 */
        /* <DEDUP_REMOVED lines=11> */
.L_x_326:


//--------------------- .nv.global.init           --------------------------
	.section	.nv.global.init,"aw",@progbits
.nv.global.init:
	.type		$str$22,@object
	.size		$str$22,($str$23 - $str$22)
$str$22:
        /*0000*/ 	.byte	0x6b, 0x5f, 0x74, 0x69, 0x6c, 0x65, 0x5f, 0x63, 0x6f, 0x75, 0x6e, 0x74, 0x20, 0x3e, 0x3d, 0x20
        /*0010*/ 	.byte	0x31, 0x00
	.type		$str$23,@object
	.size		$str$23,(__unnamed_1 - $str$23)
$str$23:
        /*0012*/ 	.byte	0x2f, 0x74, 0x6d, 0x70, 0x2f, 0x63, 0x75, 0x74, 0x6c, 0x61, 0x73, 0x73, 0x5f, 0x73, 0x77, 0x65
        /*0022*/ 	.byte	0x65, 0x70, 0x5f, 0x73, 0x72, 0x63, 0x2f, 0x69, 0x6e, 0x63, 0x6c, 0x75, 0x64, 0x65, 0x2f, 0x63
        /*0032*/ 	.byte	0x75, 0x74, 0x6c, 0x61, 0x73, 0x73, 0x2f, 0x67, 0x65, 0x6d, 0x6d, 0x2f, 0x63, 0x6f, 0x6c, 0x6c
        /*0042*/ 	.byte	0x65, 0x63, 0x74, 0x69, 0x76, 0x65, 0x2f, 0x73, 0x6d, 0x39, 0x30, 0x5f, 0x6d, 0x6d, 0x61, 0x5f
        /*0052*/ 	.byte	0x74, 0x6d, 0x61, 0x5f, 0x67, 0x6d, 0x6d, 0x61, 0x5f, 0x73, 0x73, 0x5f, 0x77, 0x61, 0x72, 0x70
        /*0062*/ 	.byte	0x73, 0x70, 0x65, 0x63, 0x69, 0x61, 0x6c, 0x69, 0x7a, 0x65, 0x64, 0x2e, 0x68, 0x70, 0x70, 0x00
	.type		__unnamed_1,@object
	.size		__unnamed_1,(.L_0 - __unnamed_1)
__unnamed_1:
        /*0072*/ 	.byte	0x76, 0x6f, 0x69, 0x64, 0x20, 0x63, 0x75, 0x74, 0x6c, 0x61, 0x73, 0x73, 0x3a, 0x3a, 0x67, 0x65
        /* <DEDUP_REMOVED lines=175> */
        /*0b72*/ 	.byte	0x69, 0x74, 0x79, 0x5d, 0x00
.L_0:


//--------------------- .nv.shared._ZN7cutlass13device_kernelINS_4gemm6kernel13GemmUniversalIN4cute5tupleIJiiiiEEENS1_10collective13CollectiveMmaINS1_34MainloopSm90TmaGmmaWarpSpecializedILi7ENS5_IJNS4_1CILi1EEESB_SB_EEENS1_35KernelTmaWarpSpecializedCooperativeEEENS5_IJNSA_ILi256EEENSA_ILi128EEENSA_ILi32EEEEEEfNS5_IJlSB_lEEEfSJ_NS4_8TiledMMAINS4_8MMA_AtomIJNS4_4SM904GMMA30MMA_64x128x8_F32TF32TF32_SS_TNILNSN_7ScaleInE1ELSP_1EEEEEENS4_6LayoutINS5_IJNSA_ILi2EEESB_SB_EEENS5_IJSB_NSA_ILi0EEESV_EEEEENS5_IJNS4_10UnderscoreESY_SY_EEEEENS4_13SM90_TMA_LOADENS4_14ComposedLayoutINS4_7SwizzleILi3ELi4ELi3EEENS4_18smem_ptr_flag_bitsILi32EEENSS_INS5_IJNSA_ILi8EEESH_EEENS5_IJSH_SB_EEEEEEEvNS4_8identityES11_S1B_vS1C_EENS_8epilogue10collective6detail29Sm90TmaWarpSpecializedAdapterINS1F_15DefaultEpilogueIfSJ_SJ_NS1E_6thread17LinearCombinationIfLi1EffLNS1J_9ScaleType4KindE0ELNS_15FloatRoundStyleE2EfEENS1_15EpilogueDefaultEEEEEvvEEEEvNT_6ParamsE --------------------------
	.section	.nv.shared._ZN7cutlass13device_kernelINS_4gemm6kernel13GemmUniversalIN4cute5tupleIJiiiiEEENS1_10collective13CollectiveMmaINS1_34MainloopSm90TmaGmmaWarpSpecializedILi7ENS5_IJNS4_1CILi1EEESB_SB_EEENS1_35KernelTmaWarpSpecializedCooperativeEEENS5_IJNSA_ILi256EEENSA_ILi128EEENSA_ILi32EEEEEEfNS5_IJlSB_lEEEfSJ_NS4_8TiledMMAINS4_8MMA_AtomIJNS4_4SM904GMMA30MMA_64x128x8_F32TF32TF32_SS_TNILNSN_7ScaleInE1ELSP_1EEEEEENS4_6LayoutINS5_IJNSA_ILi2EEESB_SB_EEENS5_IJSB_NSA_ILi0EEESV_EEEEENS5_IJNS4_10UnderscoreESY_SY_EEEEENS4_13SM90_TMA_LOADENS4_14ComposedLayoutINS4_7SwizzleILi3ELi4ELi3EEENS4_18smem_ptr_flag_bitsILi32EEENSS_INS5_IJNSA_ILi8EEESH_EEENS5_IJSH_SB_EEEEEEEvNS4_8identityES11_S1B_vS1C_EENS_8epilogue10collective6detail29Sm90TmaWarpSpecializedAdapterINS1F_15DefaultEpilogueIfSJ_SJ_NS1E_6thread17LinearCombinationIfLi1EffLNS1J_9ScaleType4KindE0ELNS_15FloatRoundStyleE2EfEENS1_15EpilogueDefaultEEEEEvvEEEEvNT_6ParamsE,"aw",@nobits
	.sectionflags	@""
	.align	16
	.zero		1024


//--------------------- .nv.shared.reserved.0     --------------------------
	.section	.nv.shared.reserved.0,"aw",@nobits
	.weak		__nv_reservedSMEM_offset_0_alias
	.size		__nv_reservedSMEM_offset_0_alias, 0, 0
	.other		__nv_reservedSMEM_offset_0_alias,@"STO_CUDA_RESERVED_SHARED STV_DEFAULT"
__nv_reservedSMEM_offset_0_alias:
	.zero		0


//--------------------- .nv.global                --------------------------
	.section	.nv.global,"aw",@nobits
.nv.global:
	.type		_ZN40_INTERNAL_c9974e7f_4_k_cu_dd5c1b7f_297454cute1_E,@object
	.size		_ZN40_INTERNAL_c9974e7f_4_k_cu_dd5c1b7f_297454cute1_E,(_ZN40_INTERNAL_c9974e7f_4_k_cu_dd5c1b7f_297454cuda3std3__45__cpo6cbeginE - _ZN40_INTERNAL_c9974e7f_4_k_cu_dd5c1b7f_297454cute1_E)
_ZN40_INTERNAL_c9974e7f_4_k_cu_dd5c1b7f_297454cute1_E:
	.zero		1
	.type		_ZN40_INTERNAL_c9974e7f_4_k_cu_dd5c1b7f_297454cuda3std3__45__cpo6cbeginE,@object
	.size		_ZN40_INTERNAL_c9974e7f_4_k_cu_dd5c1b7f_297454cuda3std3__45__cpo6cbeginE,(_ZN40_INTERNAL_c9974e7f_4_k_cu_dd5c1b7f_297454cuda3std3__48in_placeE - _ZN40_INTERNAL_c9974e7f_4_k_cu_dd5c1b7f_297454cuda3std3__45__cpo6cbeginE)
_ZN40_INTERNAL_c9974e7f_4_k_cu_dd5c1b7f_297454cuda3std3__45__cpo6cbeginE:
	.zero		1
	.type		_ZN40_INTERNAL_c9974e7f_4_k_cu_dd5c1b7f_297454cuda3std3__48in_placeE,@object
	.size		_ZN40_INTERNAL_c9974e7f_4_k_cu_dd5c1b7f_297454cuda3std3__48in_placeE,(_ZN40_INTERNAL_c9974e7f_4_k_cu_dd5c1b7f_297454cuda3std6ranges3__45__cpo9iter_moveE - _ZN40_INTERNAL_c9974e7f_4_k_cu_dd5c1b7f_297454cuda3std3__48in_placeE)
_ZN40_INTERNAL_c9974e7f_4_k_cu_dd5c1b7f_297454cuda3std3__48in_placeE:
	.zero		1
	.type		_ZN40_INTERNAL_c9974e7f_4_k_cu_dd5c1b7f_297454cuda3std6ranges3__45__cpo9iter_moveE,@object
	.size		_ZN40_INTERNAL_c9974e7f_4_k_cu_dd5c1b7f_297454cuda3std6ranges3__45__cpo9iter_moveE,(_ZN40_INTERNAL_c9974e7f_4_k_cu_dd5c1b7f_297454cuda3std3__45__cpo5beginE - _ZN40_INTERNAL_c9974e7f_4_k_cu_dd5c1b7f_297454cuda3std6ranges3__45__cpo9iter_moveE)
_ZN40_INTERNAL_c9974e7f_4_k_cu_dd5c1b7f_297454cuda3std6ranges3__45__cpo9iter_moveE:
	.zero		1
	.type		_ZN40_INTERNAL_c9974e7f_4_k_cu_dd5c1b7f_297454cuda3std3__45__cpo5beginE,@object
	.size		_ZN40_INTERNAL_c9974e7f_4_k_cu_dd5c1b7f_297454cuda3std3__45__cpo5beginE,(_ZN40_INTERNAL_c9974e7f_4_k_cu_dd5c1b7f_297454cuda3std3__442_GLOBAL__N__c9974e7f_4_k_cu_dd5c1b7f_297456ignoreE - _ZN40_INTERNAL_c9974e7f_4_k_cu_dd5c1b7f_297454cuda3std3__45__cpo5beginE)
_ZN40_INTERNAL_c9974e7f_4_k_cu_dd5c1b7f_297454cuda3std3__45__cpo5beginE:
	.zero		1
	.type		_ZN40_INTERNAL_c9974e7f_4_k_cu_dd5c1b7f_297454cuda3std3__442_GLOBAL__N__c9974e7f_4_k_cu_dd5c1b7f_297456ignoreE,@object
	.size		_ZN40_INTERNAL_c9974e7f_4_k_cu_dd5c1b7f_297454cuda3std3__442_GLOBAL__N__c9974e7f_4_k_cu_dd5c1b7f_297456ignoreE,(_ZN40_INTERNAL_c9974e7f_4_k_cu_dd5c1b7f_297454cute7productE - _ZN40_INTERNAL_c9974e7f_4_k_cu_dd5c1b7f_297454cuda3std3__442_GLOBAL__N__c9974e7f_4_k_cu_dd5c1b7f_297456ignoreE)
_ZN40_INTERNAL_c9974e7f_4_k_cu_dd5c1b7f_297454cuda3std3__442_GLOBAL__N__c9974e7f_4_k_cu_dd5c1b7f_297456ignoreE:
	.zero		1
	.type		_ZN40_INTERNAL_c9974e7f_4_k_cu_dd5c1b7f_297454cute7productE,@object
	.size		_ZN40_INTERNAL_c9974e7f_4_k_cu_dd5c1b7f_297454cute7productE,(_ZN40_INTERNAL_c9974e7f_4_k_cu_dd5c1b7f_297454cuda3std3__45__cpo3endE - _ZN40_INTERNAL_c9974e7f_4_k_cu_dd5c1b7f_297454cute7productE)
_ZN40_INTERNAL_c9974e7f_4_k_cu_dd5c1b7f_297454cute7productE:
	.zero		1
	.type		_ZN40_INTERNAL_c9974e7f_4_k_cu_dd5c1b7f_297454cuda3std3__45__cpo3endE,@object
	.size		_ZN40_INTERNAL_c9974e7f_4_k_cu_dd5c1b7f_297454cuda3std3__45__cpo3endE,(_ZN40_INTERNAL_c9974e7f_4_k_cu_dd5c1b7f_297454cuda3std3__419piecewise_constructE - _ZN40_INTERNAL_c9974e7f_4_k_cu_dd5c1b7f_297454cuda3std3__45__cpo3endE)
_ZN40_INTERNAL_c9974e7f_4_k_cu_dd5c1b7f_297454cuda3std3__45__cpo3endE:
	.zero		1
	.type		_ZN40_INTERNAL_c9974e7f_4_k_cu_dd5c1b7f_297454cuda3std3__419piecewise_constructE,@object
	.size		_ZN40_INTERNAL_c9974e7f_4_k_cu_dd5c1b7f_297454cuda3std3__419piecewise_constructE,(_ZN40_INTERNAL_c9974e7f_4_k_cu_dd5c1b7f_297454cuda3std3__45__cpo4cendE - _ZN40_INTERNAL_c9974e7f_4_k_cu_dd5c1b7f_297454cuda3std3__419piecewise_constructE)
_ZN40_INTERNAL_c9974e7f_4_k_cu_dd5c1b7f_297454cuda3std3__419piecewise_constructE:
	.zero		1
	.type		_ZN40_INTERNAL_c9974e7f_4_k_cu_dd5c1b7f_297454cuda3std3__45__cpo4cendE,@object
	.size		_ZN40_INTERNAL_c9974e7f_4_k_cu_dd5c1b7f_297454cuda3std3__45__cpo4cendE,(_ZN40_INTERNAL_c9974e7f_4_k_cu_dd5c1b7f_297454cuda3std6ranges3__45__cpo4swapE - _ZN40_INTERNAL_c9974e7f_4_k_cu_dd5c1b7f_297454cuda3std3__45__cpo4cendE)
_ZN40_INTERNAL_c9974e7f_4_k_cu_dd5c1b7f_297454cuda3std3__45__cpo4cendE:
	.zero		1
	.type		_ZN40_INTERNAL_c9974e7f_4_k_cu_dd5c1b7f_297454cuda3std6ranges3__45__cpo4swapE,@object
	.size		_ZN40_INTERNAL_c9974e7f_4_k_cu_dd5c1b7f_297454cuda3std6ranges3__45__cpo4swapE,(.L_8 - _ZN40_INTERNAL_c9974e7f_4_k_cu_dd5c1b7f_297454cuda3std6ranges3__45__cpo4swapE)
_ZN40_INTERNAL_c9974e7f_4_k_cu_dd5c1b7f_297454cuda3std6ranges3__45__cpo4swapE:
	.zero		1
.L_8:


//--------------------- .nv.constant0._ZN7cutlass13device_kernelINS_4gemm6kernel13GemmUniversalIN4cute5tupleIJiiiiEEENS1_10collective13CollectiveMmaINS1_34MainloopSm90TmaGmmaWarpSpecializedILi7ENS5_IJNS4_1CILi1EEESB_SB_EEENS1_35KernelTmaWarpSpecializedCooperativeEEENS5_IJNSA_ILi256EEENSA_ILi128EEENSA_ILi32EEEEEEfNS5_IJlSB_lEEEfSJ_NS4_8TiledMMAINS4_8MMA_AtomIJNS4_4SM904GMMA30MMA_64x128x8_F32TF32TF32_SS_TNILNSN_7ScaleInE1ELSP_1EEEEEENS4_6LayoutINS5_IJNSA_ILi2EEESB_SB_EEENS5_IJSB_NSA_ILi0EEESV_EEEEENS5_IJNS4_10UnderscoreESY_SY_EEEEENS4_13SM90_TMA_LOADENS4_14ComposedLayoutINS4_7SwizzleILi3ELi4ELi3EEENS4_18smem_ptr_flag_bitsILi32EEENSS_INS5_IJNSA_ILi8EEESH_EEENS5_IJSH_SB_EEEEEEEvNS4_8identityES11_S1B_vS1C_EENS_8epilogue10collective6detail29Sm90TmaWarpSpecializedAdapterINS1F_15DefaultEpilogueIfSJ_SJ_NS1E_6thread17LinearCombinationIfLi1EffLNS1J_9ScaleType4KindE0ELNS_15FloatRoundStyleE2EfEENS1_15EpilogueDefaultEEEEEvvEEEEvNT_6ParamsE --------------------------
	.section	.nv.constant0._ZN7cutlass13device_kernelINS_4gemm6kernel13GemmUniversalIN4cute5tupleIJiiiiEEENS1_10collective13CollectiveMmaINS1_34MainloopSm90TmaGmmaWarpSpecializedILi7ENS5_IJNS4_1CILi1EEESB_SB_EEENS1_35KernelTmaWarpSpecializedCooperativeEEENS5_IJNSA_ILi256EEENSA_ILi128EEENSA_ILi32EEEEEEfNS5_IJlSB_lEEEfSJ_NS4_8TiledMMAINS4_8MMA_AtomIJNS4_4SM904GMMA30MMA_64x128x8_F32TF32TF32_SS_TNILNSN_7ScaleInE1ELSP_1EEEEEENS4_6LayoutINS5_IJNSA_ILi2EEESB_SB_EEENS5_IJSB_NSA_ILi0EEESV_EEEEENS5_IJNS4_10UnderscoreESY_SY_EEEEENS4_13SM90_TMA_LOADENS4_14ComposedLayoutINS4_7SwizzleILi3ELi4ELi3EEENS4_18smem_ptr_flag_bitsILi32EEENSS_INS5_IJNSA_ILi8EEESH_EEENS5_IJSH_SB_EEEEEEEvNS4_8identityES11_S1B_vS1C_EENS_8epilogue10collective6detail29Sm90TmaWarpSpecializedAdapterINS1F_15DefaultEpilogueIfSJ_SJ_NS1E_6thread17LinearCombinationIfLi1EffLNS1J_9ScaleType4KindE0ELNS_15FloatRoundStyleE2EfEENS1_15EpilogueDefaultEEEEEvvEEEEvNT_6ParamsE,"a",@progbits
	.sectionflags	@""
	.align	4
.nv.constant0._ZN7cutlass13device_kernelINS_4gemm6kernel13GemmUniversalIN4cute5tupleIJiiiiEEENS1_10collective13CollectiveMmaINS1_34MainloopSm90TmaGmmaWarpSpecializedILi7ENS5_IJNS4_1CILi1EEESB_SB_EEENS1_35KernelTmaWarpSpecializedCooperativeEEENS5_IJNSA_ILi256EEENSA_ILi128EEENSA_ILi32EEEEEEfNS5_IJlSB_lEEEfSJ_NS4_8TiledMMAINS4_8MMA_AtomIJNS4_4SM904GMMA30MMA_64x128x8_F32TF32TF32_SS_TNILNSN_7ScaleInE1ELSP_1EEEEEENS4_6LayoutINS5_IJNSA_ILi2EEESB_SB_EEENS5_IJSB_NSA_ILi0EEESV_EEEEENS5_IJNS4_10UnderscoreESY_SY_EEEEENS4_13SM90_TMA_LOADENS4_14ComposedLayoutINS4_7SwizzleILi3ELi4ELi3EEENS4_18smem_ptr_flag_bitsILi32EEENSS_INS5_IJNSA_ILi8EEESH_EEENS5_IJSH_SB_EEEEEEEvNS4_8identityES11_S1B_vS1C_EENS_8epilogue10collective6detail29Sm90TmaWarpSpecializedAdapterINS1F_15DefaultEpilogueIfSJ_SJ_NS1E_6thread17LinearCombinationIfLi1EffLNS1J_9ScaleType4KindE0ELNS_15FloatRoundStyleE2EfEENS1_15EpilogueDefaultEEEEEvvEEEEvNT_6ParamsE:
	.zero		1664


//--------------------- SYMBOLS --------------------------

	.type		.nv.reservedSmem.offset0,@object
	.size		.nv.reservedSmem.offset0,0x4
	.type		__assertfail,@function
